//
// Generated by NVIDIA NVVM Compiler
//
// Compiler Build ID: CL-36424714
// Cuda compilation tools, release 13.0, V13.0.88
// Based on NVVM 20.0.0
//

.version 9.0
.target sm_100
.address_size 64

	// .globl	_Z24image_convolution_kernelPfS_S_iiii

.visible .entry _Z24image_convolution_kernelPfS_S_iiii(
	.param .u64 .ptr .align 1 _Z24image_convolution_kernelPfS_S_iiii_param_0,
	.param .u64 .ptr .align 1 _Z24image_convolution_kernelPfS_S_iiii_param_1,
	.param .u64 .ptr .align 1 _Z24image_convolution_kernelPfS_S_iiii_param_2,
	.param .u32 _Z24image_convolution_kernelPfS_S_iiii_param_3,
	.param .u32 _Z24image_convolution_kernelPfS_S_iiii_param_4,
	.param .u32 _Z24image_convolution_kernelPfS_S_iiii_param_5,
	.param .u32 _Z24image_convolution_kernelPfS_S_iiii_param_6
)
{
	.reg .pred 	%p<30>;
	.reg .b32 	%r<113>;
	.reg .b32 	%f<74>;
	.reg .b64 	%rd<58>;

	ld.param.u64 	%rd4, [_Z24image_convolution_kernelPfS_S_iiii_param_0];
	ld.param.u64 	%rd5, [_Z24image_convolution_kernelPfS_S_iiii_param_2];
	ld.param.u32 	%r22, [_Z24image_convolution_kernelPfS_S_iiii_param_3];
	ld.param.u32 	%r26, [_Z24image_convolution_kernelPfS_S_iiii_param_4];
	ld.param.u32 	%r24, [_Z24image_convolution_kernelPfS_S_iiii_param_5];
	ld.param.u32 	%r25, [_Z24image_convolution_kernelPfS_S_iiii_param_6];
	cvta.to.global.u64 	%rd1, %rd5;
	cvta.to.global.u64 	%rd2, %rd4;
	mov.u32 	%r27, %tid.x;
	mov.u32 	%r28, %ctaid.x;
	mov.u32 	%r29, %ntid.x;
	mad.lo.s32 	%r1, %r28, %r29, %r27;
	mov.u32 	%r30, %tid.y;
	mov.u32 	%r31, %ctaid.y;
	mov.u32 	%r32, %ntid.y;
	mad.lo.s32 	%r33, %r31, %r32, %r30;
	setp.ge.s32 	%p1, %r1, %r22;
	setp.ge.s32 	%p2, %r33, %r26;
	or.pred  	%p3, %p1, %p2;
	mov.f32 	%f72, 0f00000000;
	@%p3 bra 	$L__BB0_17;
	setp.lt.s32 	%p4, %r25, 1;
	@%p4 bra 	$L__BB0_16;
	setp.lt.s32 	%p5, %r24, 1;
	shr.u32 	%r34, %r24, 1;
	sub.s32 	%r3, %r1, %r34;
	add.s32 	%r4, %r22, -1;
	@%p5 bra 	$L__BB0_16;
	and.b32  	%r5, %r24, 7;
	and.b32  	%r6, %r24, 3;
	and.b32  	%r7, %r24, 2147483640;
	and.b32  	%r8, %r24, 1;
	add.s32 	%r9, %r26, -1;
	shr.u32 	%r36, %r25, 1;
	sub.s32 	%r10, %r33, %r36;
	mov.f32 	%f72, 0f00000000;
	mov.b32 	%r108, 0;
$L__BB0_4:
	setp.lt.u32 	%p6, %r24, 8;
	add.s32 	%r38, %r10, %r108;
	max.s32 	%r39, %r38, 0;
	setp.lt.s32 	%p7, %r39, %r26;
	selp.b32 	%r40, %r39, %r9, %p7;
	mul.lo.s32 	%r12, %r108, %r24;
	mul.lo.s32 	%r13, %r40, %r22;
	mov.b32 	%r111, 0;
	@%p6 bra 	$L__BB0_7;
	mov.b32 	%r109, 0;
$L__BB0_6:
	.pragma "nounroll";
	add.s32 	%r42, %r3, %r109;
	max.s32 	%r43, %r42, 0;
	setp.lt.s32 	%p8, %r43, %r22;
	selp.b32 	%r44, %r43, %r4, %p8;
	add.s32 	%r45, %r109, %r12;
	add.s32 	%r46, %r44, %r13;
	mul.wide.s32 	%rd6, %r46, 4;
	add.s64 	%rd7, %rd2, %rd6;
	ld.global.f32 	%f19, [%rd7];
	mul.wide.u32 	%rd8, %r45, 4;
	add.s64 	%rd9, %rd1, %rd8;
	ld.global.f32 	%f20, [%rd9];
	fma.rn.f32 	%f21, %f19, %f20, %f72;
	add.s32 	%r47, %r42, 1;
	max.s32 	%r48, %r47, 0;
	setp.lt.s32 	%p9, %r48, %r22;
	selp.b32 	%r49, %r48, %r4, %p9;
	add.s32 	%r50, %r49, %r13;
	mul.wide.s32 	%rd10, %r50, 4;
	add.s64 	%rd11, %rd2, %rd10;
	ld.global.f32 	%f22, [%rd11];
	ld.global.f32 	%f23, [%rd9+4];
	fma.rn.f32 	%f24, %f22, %f23, %f21;
	add.s32 	%r51, %r42, 2;
	max.s32 	%r52, %r51, 0;
	setp.lt.s32 	%p10, %r52, %r22;
	selp.b32 	%r53, %r52, %r4, %p10;
	add.s32 	%r54, %r53, %r13;
	mul.wide.s32 	%rd12, %r54, 4;
	add.s64 	%rd13, %rd2, %rd12;
	ld.global.f32 	%f25, [%rd13];
	ld.global.f32 	%f26, [%rd9+8];
	fma.rn.f32 	%f27, %f25, %f26, %f24;
	add.s32 	%r55, %r42, 3;
	max.s32 	%r56, %r55, 0;
	setp.lt.s32 	%p11, %r56, %r22;
	selp.b32 	%r57, %r56, %r4, %p11;
	add.s32 	%r58, %r57, %r13;
	mul.wide.s32 	%rd14, %r58, 4;
	add.s64 	%rd15, %rd2, %rd14;
	ld.global.f32 	%f28, [%rd15];
	ld.global.f32 	%f29, [%rd9+12];
	fma.rn.f32 	%f30, %f28, %f29, %f27;
	add.s32 	%r59, %r42, 4;
	max.s32 	%r60, %r59, 0;
	setp.lt.s32 	%p12, %r60, %r22;
	selp.b32 	%r61, %r60, %r4, %p12;
	add.s32 	%r62, %r61, %r13;
	mul.wide.s32 	%rd16, %r62, 4;
	add.s64 	%rd17, %rd2, %rd16;
	ld.global.f32 	%f31, [%rd17];
	ld.global.f32 	%f32, [%rd9+16];
	fma.rn.f32 	%f33, %f31, %f32, %f30;
	add.s32 	%r63, %r42, 5;
	max.s32 	%r64, %r63, 0;
	setp.lt.s32 	%p13, %r64, %r22;
	selp.b32 	%r65, %r64, %r4, %p13;
	add.s32 	%r66, %r65, %r13;
	mul.wide.s32 	%rd18, %r66, 4;
	add.s64 	%rd19, %rd2, %rd18;
	ld.global.f32 	%f34, [%rd19];
	ld.global.f32 	%f35, [%rd9+20];
	fma.rn.f32 	%f36, %f34, %f35, %f33;
	add.s32 	%r67, %r42, 6;
	max.s32 	%r68, %r67, 0;
	setp.lt.s32 	%p14, %r68, %r22;
	selp.b32 	%r69, %r68, %r4, %p14;
	add.s32 	%r70, %r69, %r13;
	mul.wide.s32 	%rd20, %r70, 4;
	add.s64 	%rd21, %rd2, %rd20;
	ld.global.f32 	%f37, [%rd21];
	ld.global.f32 	%f38, [%rd9+24];
	fma.rn.f32 	%f39, %f37, %f38, %f36;
	add.s32 	%r71, %r42, 7;
	max.s32 	%r72, %r71, 0;
	setp.lt.s32 	%p15, %r72, %r22;
	selp.b32 	%r73, %r72, %r4, %p15;
	add.s32 	%r74, %r73, %r13;
	mul.wide.s32 	%rd22, %r74, 4;
	add.s64 	%rd23, %rd2, %rd22;
	ld.global.f32 	%f40, [%rd23];
	ld.global.f32 	%f41, [%rd9+28];
	fma.rn.f32 	%f72, %f40, %f41, %f39;
	add.s32 	%r109, %r109, 8;
	setp.ne.s32 	%p16, %r109, %r7;
	mov.u32 	%r111, %r7;
	@%p16 bra 	$L__BB0_6;
$L__BB0_7:
	setp.eq.s32 	%p17, %r5, 0;
	@%p17 bra 	$L__BB0_15;
	add.s32 	%r75, %r5, -1;
	setp.lt.u32 	%p18, %r75, 3;
	@%p18 bra 	$L__BB0_10;
	add.s32 	%r76, %r3, %r111;
	max.s32 	%r77, %r76, 0;
	setp.lt.s32 	%p19, %r77, %r22;
	selp.b32 	%r78, %r77, %r4, %p19;
	add.s32 	%r79, %r111, %r12;
	add.s32 	%r80, %r78, %r13;
	mul.wide.s32 	%rd24, %r80, 4;
	add.s64 	%rd25, %rd2, %rd24;
	ld.global.f32 	%f43, [%rd25];
	mul.wide.u32 	%rd26, %r79, 4;
	add.s64 	%rd27, %rd1, %rd26;
	ld.global.f32 	%f44, [%rd27];
	fma.rn.f32 	%f45, %f43, %f44, %f72;
	add.s32 	%r81, %r76, 1;
	max.s32 	%r82, %r81, 0;
	setp.lt.s32 	%p20, %r82, %r22;
	selp.b32 	%r83, %r82, %r4, %p20;
	add.s32 	%r84, %r83, %r13;
	mul.wide.s32 	%rd28, %r84, 4;
	add.s64 	%rd29, %rd2, %rd28;
	ld.global.f32 	%f46, [%rd29];
	cvt.u64.u32 	%rd30, %r12;
	cvt.u64.u32 	%rd31, %r111;
	add.s64 	%rd32, %rd31, %rd30;
	shl.b64 	%rd33, %rd32, 2;
	add.s64 	%rd34, %rd1, %rd33;
	ld.global.f32 	%f47, [%rd34+4];
	fma.rn.f32 	%f48, %f46, %f47, %f45;
	add.s32 	%r85, %r76, 2;
	max.s32 	%r86, %r85, 0;
	setp.lt.s32 	%p21, %r86, %r22;
	selp.b32 	%r87, %r86, %r4, %p21;
	add.s32 	%r88, %r87, %r13;
	mul.wide.s32 	%rd35, %r88, 4;
	add.s64 	%rd36, %rd2, %rd35;
	ld.global.f32 	%f49, [%rd36];
	ld.global.f32 	%f50, [%rd34+8];
	fma.rn.f32 	%f51, %f49, %f50, %f48;
	add.s32 	%r89, %r76, 3;
	max.s32 	%r90, %r89, 0;
	setp.lt.s32 	%p22, %r90, %r22;
	selp.b32 	%r91, %r90, %r4, %p22;
	add.s32 	%r92, %r91, %r13;
	mul.wide.s32 	%rd37, %r92, 4;
	add.s64 	%rd38, %rd2, %rd37;
	ld.global.f32 	%f52, [%rd38];
	ld.global.f32 	%f53, [%rd34+12];
	fma.rn.f32 	%f72, %f52, %f53, %f51;
	add.s32 	%r111, %r111, 4;
$L__BB0_10:
	setp.eq.s32 	%p23, %r6, 0;
	@%p23 bra 	$L__BB0_15;
	setp.eq.s32 	%p24, %r6, 1;
	@%p24 bra 	$L__BB0_13;
	add.s32 	%r93, %r3, %r111;
	max.s32 	%r94, %r93, 0;
	setp.lt.s32 	%p25, %r94, %r22;
	selp.b32 	%r95, %r94, %r4, %p25;
	add.s32 	%r96, %r111, %r12;
	add.s32 	%r97, %r95, %r13;
	mul.wide.s32 	%rd39, %r97, 4;
	add.s64 	%rd40, %rd2, %rd39;
	ld.global.f32 	%f55, [%rd40];
	mul.wide.u32 	%rd41, %r96, 4;
	add.s64 	%rd42, %rd1, %rd41;
	ld.global.f32 	%f56, [%rd42];
	fma.rn.f32 	%f57, %f55, %f56, %f72;
	add.s32 	%r98, %r93, 1;
	max.s32 	%r99, %r98, 0;
	setp.lt.s32 	%p26, %r99, %r22;
	selp.b32 	%r100, %r99, %r4, %p26;
	add.s32 	%r101, %r100, %r13;
	mul.wide.s32 	%rd43, %r101, 4;
	add.s64 	%rd44, %rd2, %rd43;
	ld.global.f32 	%f58, [%rd44];
	cvt.u64.u32 	%rd45, %r12;
	cvt.u64.u32 	%rd46, %r111;
	add.s64 	%rd47, %rd46, %rd45;
	shl.b64 	%rd48, %rd47, 2;
	add.s64 	%rd49, %rd1, %rd48;
	ld.global.f32 	%f59, [%rd49+4];
	fma.rn.f32 	%f72, %f58, %f59, %f57;
	add.s32 	%r111, %r111, 2;
$L__BB0_13:
	setp.eq.s32 	%p27, %r8, 0;
	@%p27 bra 	$L__BB0_15;
	add.s32 	%r102, %r3, %r111;
	max.s32 	%r103, %r102, 0;
	setp.lt.s32 	%p28, %r103, %r22;
	selp.b32 	%r104, %r103, %r4, %p28;
	add.s32 	%r105, %r111, %r12;
	add.s32 	%r106, %r104, %r13;
	mul.wide.s32 	%rd50, %r106, 4;
	add.s64 	%rd51, %rd2, %rd50;
	ld.global.f32 	%f60, [%rd51];
	mul.wide.u32 	%rd52, %r105, 4;
	add.s64 	%rd53, %rd1, %rd52;
	ld.global.f32 	%f61, [%rd53];
	fma.rn.f32 	%f72, %f60, %f61, %f72;
$L__BB0_15:
	add.s32 	%r108, %r108, 1;
	setp.ne.s32 	%p29, %r108, %r25;
	@%p29 bra 	$L__BB0_4;
$L__BB0_16:
	ld.param.u64 	%rd57, [_Z24image_convolution_kernelPfS_S_iiii_param_1];
	mad.lo.s32 	%r107, %r22, %r33, %r1;
	abs.f32 	%f62, %f72;
	cvta.to.global.u64 	%rd54, %rd57;
	mul.wide.s32 	%rd55, %r107, 4;
	add.s64 	%rd56, %rd54, %rd55;
	st.global.f32 	[%rd56], %f62;
$L__BB0_17:
	ret;

}
	// .globl	_Z14convolutionGPUPfS_ii
.visible .entry _Z14convolutionGPUPfS_ii(
	.param .u64 .ptr .align 1 _Z14convolutionGPUPfS_ii_param_0,
	.param .u64 .ptr .align 1 _Z14convolutionGPUPfS_ii_param_1,
	.param .u32 _Z14convolutionGPUPfS_ii_param_2,
	.param .u32 _Z14convolutionGPUPfS_ii_param_3
)
{
	.reg .pred 	%p<33>;
	.reg .b32 	%r<107>;
	.reg .b32 	%f<18>;
	.reg .b64 	%rd<22>;
	.reg .b64 	%fd<57>;

	ld.param.u64 	%rd4, [_Z14convolutionGPUPfS_ii_param_0];
	ld.param.u64 	%rd5, [_Z14convolutionGPUPfS_ii_param_1];
	ld.param.u32 	%r29, [_Z14convolutionGPUPfS_ii_param_2];
	cvta.to.global.u64 	%rd1, %rd5;
	mov.u32 	%r105, %tid.x;
	mov.u32 	%r2, %ctaid.x;
	mov.u32 	%r30, %ntid.x;
	mov.u32 	%r31, %tid.y;
	mov.u32 	%r33, %ctaid.y;
	mov.u32 	%r34, %ntid.y;
	mad.lo.s32 	%r36, %r33, %r34, %r31;
	mul.lo.s32 	%r37, %r36, %r29;
	mad.lo.s32 	%r38, %r2, %r30, %r105;
	add.s32 	%r3, %r38, %r37;
	mov.u32 	%r39, %nctaid.x;
	add.s32 	%r4, %r39, -1;
	add.s32 	%r5, %r30, -1;
	mov.u32 	%r40, %nctaid.y;
	add.s32 	%r41, %r40, -1;
	setp.eq.s32 	%p7, %r33, %r41;
	add.s32 	%r42, %r34, -1;
	add.s32 	%r43, %r31, -3;
	setp.gt.u32 	%p8, %r43, %r42;
	and.pred  	%p1, %p7, %p8;
	add.s32 	%r44, %r31, -2;
	setp.gt.u32 	%p9, %r44, %r42;
	and.pred  	%p2, %p7, %p9;
	setp.gt.u32 	%p10, %r31, %r42;
	and.pred  	%p3, %p7, %p10;
	mul.wide.s32 	%rd6, %r29, 4;
	sub.s64 	%rd2, %rd1, %rd6;
	add.s32 	%r104, %r3, -3;
	add.s32 	%r45, %r36, -2;
	mad.lo.s32 	%r46, %r29, %r45, %r38;
	add.s32 	%r103, %r46, -3;
	add.s32 	%r47, %r36, 3;
	mad.lo.s32 	%r48, %r29, %r47, %r38;
	add.s32 	%r102, %r48, -3;
	add.s32 	%r49, %r36, 2;
	mad.lo.s32 	%r50, %r29, %r49, %r38;
	add.s32 	%r101, %r50, -3;
	add.s32 	%r51, %r37, %r29;
	add.s32 	%r52, %r38, %r51;
	add.s32 	%r100, %r52, -3;
	add.s32 	%r53, %r36, -3;
	mad.lo.s32 	%r54, %r29, %r53, %r38;
	add.s32 	%r99, %r54, -3;
	mov.f32 	%f17, 0f00000000;
	mov.b32 	%r106, -3;
$L__BB1_1:
	setp.eq.s32 	%p11, %r2, %r4;
	mul.wide.s32 	%rd3, %r104, 4;
	add.s32 	%r55, %r105, -3;
	setp.gt.u32 	%p12, %r55, %r5;
	and.pred  	%p4, %p11, %p12;
	or.pred  	%p13, %p4, %p1;
	mov.f64 	%fd50, 0d0000000000000000;
	@%p13 bra 	$L__BB1_3;
	mul.wide.s32 	%rd7, %r99, 4;
	add.s64 	%rd8, %rd1, %rd7;
	ld.global.f32 	%f10, [%rd8];
	cvt.f64.f32 	%fd16, %f10;
	mul.f64 	%fd17, %fd16, 0d3FE0000000000000;
	mul.f64 	%fd50, %fd17, 0d3FE0000000000000;
$L__BB1_3:
	cvt.f64.f32 	%fd19, %f17;
	add.f64 	%fd20, %fd50, %fd19;
	cvt.rn.f32.f64 	%f2, %fd20;
	or.pred  	%p14, %p4, %p2;
	mov.f64 	%fd51, 0d0000000000000000;
	@%p14 bra 	$L__BB1_5;
	mul.wide.s32 	%rd9, %r103, 4;
	add.s64 	%rd10, %rd1, %rd9;
	ld.global.f32 	%f11, [%rd10];
	cvt.f64.f32 	%fd21, %f11;
	mul.f64 	%fd22, %fd21, 0d3FE0000000000000;
	mul.f64 	%fd51, %fd22, 0d3FE0000000000000;
$L__BB1_5:
	cvt.f64.f32 	%fd24, %f2;
	add.f64 	%fd25, %fd51, %fd24;
	cvt.rn.f32.f64 	%f3, %fd25;
	setp.eq.s32 	%p15, %r33, %r41;
	add.s32 	%r63, %r31, -1;
	setp.gt.u32 	%p16, %r63, %r42;
	and.pred  	%p17, %p15, %p16;
	or.pred  	%p18, %p4, %p17;
	or.pred  	%p32, %p4, %p3;
	mov.f64 	%fd52, 0d0000000000000000;
	@%p18 bra 	$L__BB1_7;
	add.s64 	%rd11, %rd2, %rd3;
	ld.global.f32 	%f12, [%rd11];
	cvt.f64.f32 	%fd26, %f12;
	mul.f64 	%fd27, %fd26, 0d3FE0000000000000;
	mul.f64 	%fd52, %fd27, 0d3FE0000000000000;
	mov.pred 	%p32, %p3;
$L__BB1_7:
	cvt.f64.f32 	%fd29, %f3;
	add.f64 	%fd30, %fd52, %fd29;
	cvt.rn.f32.f64 	%f4, %fd30;
	mov.f64 	%fd53, 0d0000000000000000;
	@%p32 bra 	$L__BB1_9;
	add.s64 	%rd12, %rd1, %rd3;
	ld.global.f32 	%f13, [%rd12];
	cvt.f64.f32 	%fd31, %f13;
	mul.f64 	%fd32, %fd31, 0d3FE0000000000000;
	mul.f64 	%fd53, %fd32, 0d3FE0000000000000;
$L__BB1_9:
	cvt.f64.f32 	%fd34, %f4;
	add.f64 	%fd35, %fd53, %fd34;
	cvt.rn.f32.f64 	%f5, %fd35;
	setp.eq.s32 	%p19, %r33, %r41;
	mov.u32 	%r74, %ntid.y;
	add.s32 	%r76, %r74, -1;
	setp.ge.u32 	%p20, %r31, %r76;
	and.pred  	%p21, %p19, %p20;
	or.pred  	%p22, %p4, %p21;
	mov.f64 	%fd54, 0d0000000000000000;
	@%p22 bra 	$L__BB1_11;
	mul.wide.s32 	%rd13, %r100, 4;
	add.s64 	%rd14, %rd1, %rd13;
	ld.global.f32 	%f14, [%rd14];
	cvt.f64.f32 	%fd36, %f14;
	mul.f64 	%fd37, %fd36, 0d3FE0000000000000;
	mul.f64 	%fd54, %fd37, 0d3FE0000000000000;
$L__BB1_11:
	cvt.f64.f32 	%fd39, %f5;
	add.f64 	%fd40, %fd54, %fd39;
	cvt.rn.f32.f64 	%f6, %fd40;
	setp.eq.s32 	%p23, %r33, %r41;
	add.s32 	%r84, %r31, 2;
	setp.gt.u32 	%p24, %r84, %r76;
	and.pred  	%p25, %p23, %p24;
	or.pred  	%p26, %p4, %p25;
	mov.f64 	%fd55, 0d0000000000000000;
	@%p26 bra 	$L__BB1_13;
	mul.wide.s32 	%rd15, %r101, 4;
	add.s64 	%rd16, %rd1, %rd15;
	ld.global.f32 	%f15, [%rd16];
	cvt.f64.f32 	%fd41, %f15;
	mul.f64 	%fd42, %fd41, 0d3FE0000000000000;
	mul.f64 	%fd55, %fd42, 0d3FE0000000000000;
$L__BB1_13:
	cvt.f64.f32 	%fd44, %f6;
	add.f64 	%fd45, %fd55, %fd44;
	cvt.rn.f32.f64 	%f7, %fd45;
	setp.eq.s32 	%p27, %r33, %r41;
	add.s32 	%r95, %r31, 3;
	mov.u32 	%r96, %ntid.y;
	add.s32 	%r98, %r96, -1;
	setp.gt.u32 	%p28, %r95, %r98;
	and.pred  	%p29, %p27, %p28;
	or.pred  	%p30, %p4, %p29;
	mov.f64 	%fd56, 0d0000000000000000;
	@%p30 bra 	$L__BB1_15;
	mul.wide.s32 	%rd17, %r102, 4;
	add.s64 	%rd18, %rd1, %rd17;
	ld.global.f32 	%f16, [%rd18];
	cvt.f64.f32 	%fd46, %f16;
	mul.f64 	%fd47, %fd46, 0d3FE0000000000000;
	mul.f64 	%fd56, %fd47, 0d3FE0000000000000;
$L__BB1_15:
	cvt.f64.f32 	%fd48, %f7;
	add.f64 	%fd49, %fd56, %fd48;
	cvt.rn.f32.f64 	%f17, %fd49;
	add.s32 	%r106, %r106, 1;
	add.s32 	%r105, %r105, 1;
	add.s32 	%r104, %r104, 1;
	add.s32 	%r103, %r103, 1;
	add.s32 	%r102, %r102, 1;
	add.s32 	%r101, %r101, 1;
	add.s32 	%r100, %r100, 1;
	add.s32 	%r99, %r99, 1;
	setp.ne.s32 	%p31, %r106, 4;
	@%p31 bra 	$L__BB1_1;
	cvta.to.global.u64 	%rd19, %rd4;
	mul.wide.s32 	%rd20, %r3, 4;
	add.s64 	%rd21, %rd19, %rd20;
	st.global.f32 	[%rd21], %f17;
	ret;

}


// ===== COMPILED SASS (sm_100) =====

	.target	sm_100

	.elftype	@"ET_EXEC"


//--------------------- .note.nv.tkinfo           --------------------------
	.section	.note.nv.tkinfo,"",@"SHT_NOTE"
	.sectionflags	@"SHF_NOTE_NV_TKINFO"
	.tkinfo
        /*0018*/ 	.word	0x00000002
        /*0030*/ 	.string	""
        /*0030*/ 	.string	"ptxas"
        /*0030*/ 	.string	"Cuda compilation tools, release 13.0, V13.0.88"
        /*0030*/ 	.string	"Build cuda_13.0.r13.0/compiler.36424714_0"
        /*0030*/ 	.string	"-arch sm_100 -m 64 "



//--------------------- .note.nv.cuinfo           --------------------------
	.section	.note.nv.cuinfo,"",@"SHT_NOTE"
	.sectionflags	@"SHF_NOTE_NV_CUINFO"
        /*0018*/ 	.short	0x0002
        /*001a*/ 	.short	0x0064
        /*001c*/ 	.short	0x0082
	.zero		2


//--------------------- .nv.info                  --------------------------
	.section	.nv.info,"",@"SHT_CUDA_INFO"
	.align	4


	//----- nvinfo : EIATTR_REGCOUNT
	.align		4
        /*0000*/ 	.byte	0x04, 0x2f
        /*0002*/ 	.short	(.L_1 - .L_0)
	.align		4
.L_0:
        /*0004*/ 	.word	index@(_Z24image_convolution_kernelPfS_S_iiii)
        /*0008*/ 	.word	0x00000020


	//----- nvinfo : EIATTR_FRAME_SIZE
	.align		4
.L_1:
        /*000c*/ 	.byte	0x04, 0x11
        /*000e*/ 	.short	(.L_3 - .L_2)
	.align		4
.L_2:
        /*0010*/ 	.word	index@(_Z24image_convolution_kernelPfS_S_iiii)
        /*0014*/ 	.word	0x00000000


	//----- nvinfo : EIATTR_REGCOUNT
	.align		4
.L_3:
        /*0018*/ 	.byte	0x04, 0x2f
        /*001a*/ 	.short	(.L_5 - .L_4)
	.align		4
.L_4:
        /*001c*/ 	.word	index@(_Z14convolutionGPUPfS_ii)
        /*0020*/ 	.word	0x00000020


	//----- nvinfo : EIATTR_FRAME_SIZE
	.align		4
.L_5:
        /*0024*/ 	.byte	0x04, 0x11
        /*0026*/ 	.short	(.L_7 - .L_6)
	.align		4
.L_6:
        /*0028*/ 	.word	index@(_Z14convolutionGPUPfS_ii)
        /*002c*/ 	.word	0x00000000


	//----- nvinfo : EIATTR_MIN_STACK_SIZE
	.align		4
.L_7:
        /*0030*/ 	.byte	0x04, 0x12
        /*0032*/ 	.short	(.L_9 - .L_8)
	.align		4
.L_8:
        /*0034*/ 	.word	index@(_Z14convolutionGPUPfS_ii)
        /*0038*/ 	.word	0x00000000


	//----- nvinfo : EIATTR_MIN_STACK_SIZE
	.align		4
.L_9:
        /*003c*/ 	.byte	0x04, 0x12
        /*003e*/ 	.short	(.L_11 - .L_10)
	.align		4
.L_10:
        /*0040*/ 	.word	index@(_Z24image_convolution_kernelPfS_S_iiii)
        /*0044*/ 	.word	0x00000000
.L_11:


//--------------------- .nv.compat                --------------------------
	.section	.nv.compat,"",@"SHT_CUDA_COMPAT_INFO"
	.align	4
        /*0000*/ 	.byte	0x02, 0x09, 0x00, 0x00, 0x02, 0x02, 0x01, 0x00, 0x02, 0x05, 0x05, 0x00, 0x03, 0x07, 0x01, 0x01
        /*0010*/ 	.byte	0x02, 0x03, 0x00, 0x00, 0x02, 0x06, 0x01, 0x00, 0x04, 0x0b, 0x08, 0x00, 0x01, 0x00, 0x00, 0x00
        /*0020*/ 	.byte	0x00, 0x00, 0x00, 0x00


//--------------------- .nv.info._Z14convolutionGPUPfS_ii --------------------------
	.section	.nv.info._Z14convolutionGPUPfS_ii,"",@"SHT_CUDA_INFO"
	.sectionflags	@""
	.align	4


	//----- nvinfo : EIATTR_CUDA_API_VERSION
	.align		4
        /*0000*/ 	.byte	0x04, 0x37
        /*0002*/ 	.short	(.L_13 - .L_12)
.L_12:
        /*0004*/ 	.word	0x00000082


	//----- nvinfo : EIATTR_KPARAM_INFO
	.align		4
.L_13:
        /*0008*/ 	.byte	0x04, 0x17
        /*000a*/ 	.short	(.L_15 - .L_14)
.L_14:
        /*000c*/ 	.word	0x00000000
        /*0010*/ 	.short	0x0003
        /*0012*/ 	.short	0x0014
        /*0014*/ 	.byte	0x00, 0xf0, 0x11, 0x00


	//----- nvinfo : EIATTR_KPARAM_INFO
	.align		4
.L_15:
        /*0018*/ 	.byte	0x04, 0x17
        /*001a*/ 	.short	(.L_17 - .L_16)
.L_16:
        /*001c*/ 	.word	0x00000000
        /*0020*/ 	.short	0x0002
        /*0022*/ 	.short	0x0010
        /*0024*/ 	.byte	0x00, 0xf0, 0x11, 0x00


	//----- nvinfo : EIATTR_KPARAM_INFO
	.align		4
.L_17:
        /*0028*/ 	.byte	0x04, 0x17
        /*002a*/ 	.short	(.L_19 - .L_18)
.L_18:
        /*002c*/ 	.word	0x00000000
        /*0030*/ 	.short	0x0001
        /*0032*/ 	.short	0x0008
        /*0034*/ 	.byte	0x00, 0xf5, 0x21, 0x00


	//----- nvinfo : EIATTR_KPARAM_INFO
	.align		4
.L_19:
        /*0038*/ 	.byte	0x04, 0x17
        /*003a*/ 	.short	(.L_21 - .L_20)
.L_20:
        /*003c*/ 	.word	0x00000000
        /*0040*/ 	.short	0x0000
        /*0042*/ 	.short	0x0000
        /*0044*/ 	.byte	0x00, 0xf5, 0x21, 0x00


	//----- nvinfo : EIATTR_SPARSE_MMA_MASK
	.align		4
.L_21:
        /*0048*/ 	.byte	0x03, 0x50
        /*004a*/ 	.short	0x0000


	//----- nvinfo : EIATTR_MAXREG_COUNT
	.align		4
        /*004c*/ 	.byte	0x03, 0x1b
        /*004e*/ 	.short	0x00ff


	//----- nvinfo : EIATTR_MERCURY_ISA_VERSION
	.align		4
        /*0050*/ 	.byte	0x03, 0x5f
        /*0052*/ 	.short	0x0101


	//----- nvinfo : EIATTR_VRC_CTA_INIT_COUNT
	.align		4
        /*0054*/ 	.byte	0x02, 0x4a
	.zero		1
	.zero		1


	//----- nvinfo : EIATTR_EXIT_INSTR_OFFSETS
	.align		4
        /*0058*/ 	.byte	0x04, 0x1c
        /*005a*/ 	.short	(.L_23 - .L_22)


	//   ....[0]....
.L_22:
        /*005c*/ 	.word	0x000009b0


	//----- nvinfo : EIATTR_CBANK_PARAM_SIZE
	.align		4
.L_23:
        /*0060*/ 	.byte	0x03, 0x19
        /*0062*/ 	.short	0x0018


	//----- nvinfo : EIATTR_PARAM_CBANK
	.align		4
        /*0064*/ 	.byte	0x04, 0x0a
        /*0066*/ 	.short	(.L_25 - .L_24)
	.align		4
.L_24:
        /*0068*/ 	.word	index@(.nv.constant0._Z14convolutionGPUPfS_ii)
        /*006c*/ 	.short	0x0380
        /*006e*/ 	.short	0x0018


	//----- nvinfo : EIATTR_SW_WAR
	.align		4
.L_25:
        /*0070*/ 	.byte	0x04, 0x36
        /*0072*/ 	.short	(.L_27 - .L_26)
.L_26:
        /*0074*/ 	.word	0x00000008
.L_27:


//--------------------- .nv.info._Z24image_convolution_kernelPfS_S_iiii --------------------------
	.section	.nv.info._Z24image_convolution_kernelPfS_S_iiii,"",@"SHT_CUDA_INFO"
	.sectionflags	@""
	.align	4


	//----- nvinfo : EIATTR_CUDA_API_VERSION
	.align		4
        /*0000*/ 	.byte	0x04, 0x37
        /*0002*/ 	.short	(.L_29 - .L_28)
.L_28:
        /*0004*/ 	.word	0x00000082


	//----- nvinfo : EIATTR_KPARAM_INFO
	.align		4
.L_29:
        /*0008*/ 	.byte	0x04, 0x17
        /*000a*/ 	.short	(.L_31 - .L_30)
.L_30:
        /*000c*/ 	.word	0x00000000
        /*0010*/ 	.short	0x0006
        /*0012*/ 	.short	0x0024
        /*0014*/ 	.byte	0x00, 0xf0, 0x11, 0x00


	//----- nvinfo : EIATTR_KPARAM_INFO
	.align		4
.L_31:
        /*0018*/ 	.byte	0x04, 0x17
        /*001a*/ 	.short	(.L_33 - .L_32)
.L_32:
        /*001c*/ 	.word	0x00000000
        /*0020*/ 	.short	0x0005
        /*0022*/ 	.short	0x0020
        /*0024*/ 	.byte	0x00, 0xf0, 0x11, 0x00


	//----- nvinfo : EIATTR_KPARAM_INFO
	.align		4
.L_33:
        /*0028*/ 	.byte	0x04, 0x17
        /*002a*/ 	.short	(.L_35 - .L_34)
.L_34:
        /*002c*/ 	.word	0x00000000
        /*0030*/ 	.short	0x0004
        /*0032*/ 	.short	0x001c
        /*0034*/ 	.byte	0x00, 0xf0, 0x11, 0x00


	//----- nvinfo : EIATTR_KPARAM_INFO
	.align		4
.L_35:
        /*0038*/ 	.byte	0x04, 0x17
        /*003a*/ 	.short	(.L_37 - .L_36)
.L_36:
        /*003c*/ 	.word	0x00000000
        /*0040*/ 	.short	0x0003
        /*0042*/ 	.short	0x0018
        /*0044*/ 	.byte	0x00, 0xf0, 0x11, 0x00


	//----- nvinfo : EIATTR_KPARAM_INFO
	.align		4
.L_37:
        /*0048*/ 	.byte	0x04, 0x17
        /*004a*/ 	.short	(.L_39 - .L_38)
.L_38:
        /*004c*/ 	.word	0x00000000
        /*0050*/ 	.short	0x0002
        /*0052*/ 	.short	0x0010
        /*0054*/ 	.byte	0x00, 0xf5, 0x21, 0x00


	//----- nvinfo : EIATTR_KPARAM_INFO
	.align		4
.L_39:
        /*0058*/ 	.byte	0x04, 0x17
        /*005a*/ 	.short	(.L_41 - .L_40)
.L_40:
        /*005c*/ 	.word	0x00000000
        /*0060*/ 	.short	0x0001
        /*0062*/ 	.short	0x0008
        /*0064*/ 	.byte	0x00, 0xf5, 0x21, 0x00


	//----- nvinfo : EIATTR_KPARAM_INFO
	.align		4
.L_41:
        /*0068*/ 	.byte	0x04, 0x17
        /*006a*/ 	.short	(.L_43 - .L_42)
.L_42:
        /*006c*/ 	.word	0x00000000
        /*0070*/ 	.short	0x0000
        /*0072*/ 	.short	0x0000
        /*0074*/ 	.byte	0x00, 0xf5, 0x21, 0x00


	//----- nvinfo : EIATTR_SPARSE_MMA_MASK
	.align		4
.L_43:
        /*0078*/ 	.byte	0x03, 0x50
        /*007a*/ 	.short	0x0000


	//----- nvinfo : EIATTR_MAXREG_COUNT
	.align		4
        /*007c*/ 	.byte	0x03, 0x1b
        /*007e*/ 	.short	0x00ff


	//----- nvinfo : EIATTR_MERCURY_ISA_VERSION
	.align		4
        /*0080*/ 	.byte	0x03, 0x5f
        /*0082*/ 	.short	0x0101


	//----- nvinfo : EIATTR_VRC_CTA_INIT_COUNT
	.align		4
        /*0084*/ 	.byte	0x02, 0x4a
	.zero		1
	.zero		1


	//----- nvinfo : EIATTR_EXIT_INSTR_OFFSETS
	.align		4
        /*0088*/ 	.byte	0x04, 0x1c
        /*008a*/ 	.short	(.L_45 - .L_44)


	//   ....[0]....
.L_44:
        /*008c*/ 	.word	0x000000c0


	//   ....[1]....
        /*0090*/ 	.word	0x00000dd0


	//----- nvinfo : EIATTR_CBANK_PARAM_SIZE
	.align		4
.L_45:
        /*0094*/ 	.byte	0x03, 0x19
        /*0096*/ 	.short	0x0028


	//----- nvinfo : EIATTR_PARAM_CBANK
	.align		4
        /*0098*/ 	.byte	0x04, 0x0a
        /*009a*/ 	.short	(.L_47 - .L_46)
	.align		4
.L_46:
        /*009c*/ 	.word	index@(.nv.constant0._Z24image_convolution_kernelPfS_S_iiii)
        /*00a0*/ 	.short	0x0380
        /*00a2*/ 	.short	0x0028


	//----- nvinfo : EIATTR_SW_WAR
	.align		4
.L_47:
        /*00a4*/ 	.byte	0x04, 0x36
        /*00a6*/ 	.short	(.L_49 - .L_48)
.L_48:
        /*00a8*/ 	.word	0x00000008
.L_49:


//--------------------- .nv.callgraph             --------------------------
	.section	.nv.callgraph,"",@"SHT_CUDA_CALLGRAPH"
	.align	4
	.sectionentsize	8
	.align		4
        /*0000*/ 	.word	0x00000000
	.align		4
        /*0004*/ 	.word	0xffffffff
	.align		4
        /*0008*/ 	.word	0x00000000
	.align		4
        /*000c*/ 	.word	0xfffffffe
	.align		4
        /*0010*/ 	.word	0x00000000
	.align		4
        /*0014*/ 	.word	0xfffffffd
	.align		4
        /*0018*/ 	.word	0x00000000
	.align		4
        /*001c*/ 	.word	0xfffffffc


//--------------------- .text._Z14convolutionGPUPfS_ii --------------------------
	.section	.text._Z14convolutionGPUPfS_ii,"ax",@progbits
	.align	128
        .global         _Z14convolutionGPUPfS_ii
        .type           _Z14convolutionGPUPfS_ii,@function
        .size           _Z14convolutionGPUPfS_ii,(.L_x_10 - _Z14convolutionGPUPfS_ii)
        .other          _Z14convolutionGPUPfS_ii,@"STO_CUDA_ENTRY STV_DEFAULT"
_Z14convolutionGPUPfS_ii:
.text._Z14convolutionGPUPfS_ii:
[----:B------:R-:W-:Y:S01]  /*0000*/  LDC R1, c[0x0][0x37c] ;  /* 0x0000df00ff017b82 */ /* 0x000fe20000000800 */
[----:B------:R-:W0:Y:S07]  /*0010*/  S2R R0, SR_TID.Y ;  /* 0x0000000000007919 */ /* 0x000e2e0000002200 */
[----:B------:R-:W1:Y:S01]  /*0020*/  LDC R8, c[0x0][0x360] ;  /* 0x0000d800ff087b82 */ /* 0x000e620000000800 */
[----:B------:R-:W2:Y:S01]  /*0030*/  LDCU.64 UR4, c[0x0][0x388] ;  /* 0x00007100ff0477ac */ /* 0x000ea20008000a00 */
[----:B------:R-:W-:Y:S01]  /*0040*/  HFMA2 R27, -RZ, RZ, 0, 0 ;  /* 0x00000000ff1b7431 */ /* 0x000fe200000001ff */
[----:B------:R-:W1:Y:S01]  /*0050*/  S2R R7, SR_TID.X ;  /* 0x0000000000077919 */ /* 0x000e620000002100 */
[----:B------:R-:W3:Y:S04]  /*0060*/  LDCU.64 UR8, c[0x0][0x358] ;  /* 0x00006b00ff0877ac */ /* 0x000ee80008000a00 */
[----:B------:R-:W4:Y:S01]  /*0070*/  LDC R11, c[0x0][0x364] ;  /* 0x0000d900ff0b7b82 */ /* 0x000f220000000800 */
[----:B------:R-:W-:-:S07]  /*0080*/  UMOV UR6, 0xfffffffd ;  /* 0xfffffffd00067882 */ /* 0x000fce0000000000 */
[----:B------:R-:W5:Y:S08]  /*0090*/  LDC R9, c[0x0][0x370] ;  /* 0x0000dc00ff097b82 */ /* 0x000f700000000800 */
[----:B------:R-:W2:Y:S01]  /*00a0*/  LDC R3, c[0x0][0x374] ;  /* 0x0000dd00ff037b82 */ /* 0x000ea20000000800 */
[----:B0-----:R-:W-:-:S07]  /*00b0*/  VIADD R2, R0, 0xfffffffd ;  /* 0xfffffffd00027836 */ /* 0x001fce0000000000 */
[----:B------:R-:W0:Y:S01]  /*00c0*/  LDC R15, c[0x0][0x390] ;  /* 0x0000e400ff0f7b82 */ /* 0x000e220000000800 */
[----:B----4-:R-:W-:Y:S02]  /*00d0*/  VIADD R5, R11, 0xffffffff ;  /* 0xffffffff0b057836 */ /* 0x010fe40000000000 */
[----:B------:R-:W-:-:S05]  /*00e0*/  VIADD R6, R0, 0xfffffffe ;  /* 0xfffffffe00067836 */ /* 0x000fca0000000000 */
[----:B------:R-:W4:Y:S01]  /*00f0*/  S2UR UR10, SR_CTAID.Y ;  /* 0x00000000000a79c3 */ /* 0x000f220000002600 */
[----:B-----5:R-:W-:-:S07]  /*0100*/  VIADD R9, R9, 0xffffffff ;  /* 0xffffffff09097836 */ /* 0x020fce0000000000 */
[----:B------:R-:W1:Y:S01]  /*0110*/  S2UR UR7, SR_CTAID.X ;  /* 0x00000000000779c3 */ /* 0x000e620000002500 */
[----:B--2---:R-:W-:Y:S02]  /*0120*/  VIADD R3, R3, 0xffffffff ;  /* 0xffffffff03037836 */ /* 0x004fe40000000000 */
[----:B0-----:R-:W-:-:S03]  /*0130*/  IMAD.WIDE R12, R15, 0x4, RZ ;  /* 0x000000040f0c7825 */ /* 0x001fc600078e02ff */
[----:B------:R-:W-:Y:S02]  /*0140*/  IADD3 R10, P0, PT, -R12, UR4, RZ ;  /* 0x000000040c0a7c10 */ /* 0x000fe4000ff1e1ff */
[----:B----4-:R-:W-:Y:S01]  /*0150*/  ISETP.NE.AND P2, PT, R3, UR10, PT ;  /* 0x0000000a03007c0c */ /* 0x010fe2000bf45270 */
[----:B------:R-:W-:Y:S01]  /*0160*/  IMAD R4, R11, UR10, R0 ;  /* 0x0000000a0b047c24 */ /* 0x000fe2000f8e0200 */
[----:B------:R-:W-:Y:S02]  /*0170*/  IADD3.X R11, PT, PT, ~R13, UR5, RZ, P0, !PT ;  /* 0x000000050d0b7c10 */ /* 0x000fe400087fe5ff */
[-C--:B------:R-:W-:Y:S01]  /*0180*/  ISETP.GT.U32.AND P3, PT, R2, R5.reuse, !P2 ;  /* 0x000000050200720c */ /* 0x080fe20005764070 */
[C---:B------:R-:W-:Y:S01]  /*0190*/  VIADD R12, R4.reuse, 0x2 ;  /* 0x00000002040c7836 */ /* 0x040fe20000000000 */
[C---:B------:R-:W-:Y:S01]  /*01a0*/  IADD3 R2, PT, PT, R4.reuse, -0x2, RZ ;  /* 0xfffffffe04027810 */ /* 0x040fe20007ffe0ff */
[----:B------:R-:W-:Y:S01]  /*01b0*/  VIADD R14, R4, 0xfffffffd ;  /* 0xfffffffd040e7836 */ /* 0x000fe20000000000 */
[-C--:B------:R-:W-:Y:S01]  /*01c0*/  ISETP.GT.U32.AND P1, PT, R6, R5.reuse, !P2 ;  /* 0x000000050600720c */ /* 0x080fe20005724070 */
[----:B-1----:R-:W-:Y:S01]  /*01d0*/  IMAD R13, R8, UR7, R7 ;  /* 0x00000007080d7c24 */ /* 0x002fe2000f8e0207 */
[----:B------:R-:W-:Y:S01]  /*01e0*/  P2R R22, PR, RZ, 0x8 ;  /* 0x00000008ff167803 */ /* 0x000fe20000000000 */
[----:B------:R-:W-:Y:S01]  /*01f0*/  VIADD R6, R4, 0x3 ;  /* 0x0000000304067836 */ /* 0x000fe20000000000 */
[----:B------:R-:W-:Y:S01]  /*0200*/  ISETP.GT.U32.AND P2, PT, R0, R5, !P2 ;  /* 0x000000050000720c */ /* 0x000fe20005744070 */
[----:B------:R-:W-:-:S02]  /*0210*/  IMAD R2, R2, R15, R13 ;  /* 0x0000000f02027224 */ /* 0x000fc400078e020d */
[-C--:B------:R-:W-:Y:S02]  /*0220*/  IMAD R20, R4, R15.reuse, R15 ;  /* 0x0000000f04147224 */ /* 0x080fe400078e020f */
[-CC-:B------:R-:W-:Y:S01]  /*0230*/  IMAD R6, R6, R15.reuse, R13.reuse ;  /* 0x0000000f06067224 */ /* 0x180fe200078e020d */
[----:B------:R-:W-:Y:S01]  /*0240*/  IADD3 R24, PT, PT, R2, -0x3, RZ ;  /* 0xfffffffd02187810 */ /* 0x000fe20007ffe0ff */
[-CC-:B------:R-:W-:Y:S01]  /*0250*/  IMAD R4, R4, R15.reuse, R13.reuse ;  /* 0x0000000f04047224 */ /* 0x180fe200078e020d */
[----:B------:R-:W-:Y:S01]  /*0260*/  IADD3 R20, PT, PT, R13, -0x3, R20 ;  /* 0xfffffffd0d147810 */ /* 0x000fe20007ffe014 */
[-CC-:B------:R-:W-:Y:S02]  /*0270*/  IMAD R12, R12, R15.reuse, R13.reuse ;  /* 0x0000000f0c0c7224 */ /* 0x180fe400078e020d */
[----:B------:R-:W-:Y:S02]  /*0280*/  IMAD R14, R14, R15, R13 ;  /* 0x0000000f0e0e7224 */ /* 0x000fe400078e020d */
[----:B------:R-:W-:-:S02]  /*0290*/  VIADD R23, R6, 0xfffffffd ;  /* 0xfffffffd06177836 */ /* 0x000fc40000000000 */
[----:B------:R-:W-:Y:S02]  /*02a0*/  VIADD R8, R8, 0xffffffff ;  /* 0xffffffff08087836 */ /* 0x000fe40000000000 */
[----:B------:R-:W-:Y:S02]  /*02b0*/  VIADD R21, R4, 0xfffffffd ;  /* 0xfffffffd04157836 */ /* 0x000fe40000000000 */
[----:B------:R-:W-:Y:S02]  /*02c0*/  VIADD R6, R12, 0xfffffffd ;  /* 0xfffffffd0c067836 */ /* 0x000fe40000000000 */
[----:B---3--:R-:W-:-:S07]  /*02d0*/  VIADD R2, R14, 0xfffffffd ;  /* 0xfffffffd0e027836 */ /* 0x008fce0000000000 */
.L_x_0:
[----:B------:R-:W-:Y:S01]  /*02e0*/  IADD3 R13, PT, PT, R7, -0x3, RZ ;  /* 0xfffffffd070d7810 */ /* 0x000fe20007ffe0ff */
[----:B------:R-:W-:Y:S01]  /*02f0*/  VIADD R16, R0, 0xffffffff ;  /* 0xffffffff00107836 */ /* 0x000fe20000000000 */
[----:B------:R-:W-:Y:S02]  /*0300*/  ISETP.NE.AND P0, PT, R22, RZ, PT ;  /* 0x000000ff1600720c */ /* 0x000fe40003f05270 */
[----:B------:R-:W-:-:S04]  /*0310*/  ISETP.GT.U32.AND P5, PT, R13, R8, PT ;  /* 0x000000080d00720c */ /* 0x000fc80003fa4070 */
[----:B------:R-:W-:-:S04]  /*0320*/  ISETP.EQ.AND P5, PT, R9, UR7, P5 ;  /* 0x0000000709007c0c */ /* 0x000fc8000afa2270 */
[----:B------:R-:W-:Y:S02]  /*0330*/  PLOP3.LUT P3, PT, P5, P0, PT, 0xf8, 0x8f ;  /* 0x00000000008f781c */ /* 0x000fe40002f61f70 */
[----:B------:R-:W-:Y:S02]  /*0340*/  PLOP3.LUT P4, PT, P5, P1, PT, 0xf8, 0x8f ;  /* 0x00000000008f781c */ /* 0x000fe40002f83f70 */
[----:B------:R-:W-:-:S04]  /*0350*/  ISETP.GT.U32.AND P0, PT, R16, R5, PT ;  /* 0x000000051000720c */ /* 0x000fc80003f04070 */
[----:B------:R-:W-:-:S04]  /*0360*/  ISETP.EQ.AND P0, PT, R3, UR10, P0 ;  /* 0x0000000a03007c0c */ /* 0x000fc80008702270 */
[----:B------:R-:W-:Y:S01]  /*0370*/  PLOP3.LUT P0, PT, P5, P0, PT, 0xf8, 0x8f ;  /* 0x00000000008f781c */ /* 0x000fe20002f01f70 */
[----:B------:R-:W0:Y:S08]  /*0380*/  @!P3 LDC.64 R14, c[0x0][0x388] ;  /* 0x0000e200ff0ebb82 */ /* 0x000e300000000a00 */
[----:B-1----:R-:W1:Y:S01]  /*0390*/  @!P4 LDC.64 R12, c[0x0][0x388] ;  /* 0x0000e200ff0ccb82 */ /* 0x002e620000000a00 */
[----:B0-----:R-:W-:-:S04]  /*03a0*/  @!P3 IMAD.WIDE R28, R2, 0x4, R14 ;  /* 0x00000004021cb825 */ /* 0x001fc800078e020e */
[----:B------:R-:W-:Y:S02]  /*03b0*/  @!P0 IMAD.WIDE R14, R21, 0x4, R10 ;  /* 0x00000004150e8825 */ /* 0x000fe400078e020a */
[----:B------:R-:W2:Y:S02]  /*03c0*/  @!P3 LDG.E R28, desc[UR8][R28.64] ;  /* 0x000000081c1cb981 */ /* 0x000ea4000c1e1900 */
[----:B-1----:R-:W-:Y:S02]  /*03d0*/  @!P4 IMAD.WIDE R18, R24, 0x4, R12 ;  /* 0x000000041812c825 */ /* 0x002fe400078e020c */
[----:B------:R-:W3:Y:S04]  /*03e0*/  @!P0 LDG.E R26, desc[UR8][R14.64] ;  /* 0x000000080e1a8981 */ /* 0x000ee8000c1e1900 */
[----:B------:R0:W4:Y:S01]  /*03f0*/  @!P4 LDG.E R25, desc[UR8][R18.64] ;  /* 0x000000081219c981 */ /* 0x000122000c1e1900 */
[----:B------:R-:W1:Y:S01]  /*0400*/  LDCU UR4, c[0x0][0x364] ;  /* 0x00006c80ff0477ac */ /* 0x000e620008000800 */
[----:B------:R-:W5:Y:S01]  /*0410*/  LDCU UR5, c[0x0][0x364] ;  /* 0x00006c80ff0577ac */ /* 0x000f620008000800 */
[----:B0-----:R-:W-:Y:S01]  /*0420*/  CS2R R18, SRZ ;  /* 0x0000000000127805 */ /* 0x001fe2000001ff00 */
[----:B-1----:R-:W-:-:S02]  /*0430*/  UIADD3 UR4, UPT, UPT, UR4, -0x1, URZ ;  /* 0xffffffff04047890 */ /* 0x002fc4000fffe0ff */
[----:B-----5:R-:W-:-:S04]  /*0440*/  UIADD3 UR5, UPT, UPT, UR5, -0x1, URZ ;  /* 0xffffffff05057890 */ /* 0x020fc8000fffe0ff */
[----:B------:R-:W-:-:S04]  /*0450*/  ISETP.GE.U32.AND P6, PT, R0, UR4, PT ;  /* 0x0000000400007c0c */ /* 0x000fc8000bfc6070 */
[----:B------:R-:W-:-:S04]  /*0460*/  ISETP.EQ.AND P6, PT, R3, UR10, P6 ;  /* 0x0000000a03007c0c */ /* 0x000fc8000b7c2270 */
[----:B------:R-:W-:Y:S01]  /*0470*/  PLOP3.LUT P6, PT, P5, P6, PT, 0xf8, 0x8f ;  /* 0x00000000008f781c */ /* 0x000fe20002fcdf70 */
[----:B--2---:R-:W0:Y:S08]  /*0480*/  @!P3 F2F.F64.F32 R16, R28 ;  /* 0x0000001c0010b310 */ /* 0x004e300000201800 */
[----:B----4-:R-:W1:Y:S08]  /*0490*/  @!P4 F2F.F64.F32 R12, R25 ;  /* 0x00000019000cc310 */ /* 0x010e700000201800 */
[----:B---3--:R-:W2:Y:S01]  /*04a0*/  @!P0 F2F.F64.F32 R14, R26 ;  /* 0x0000001a000e8310 */ /* 0x008ea20000201800 */
[----:B0-----:R-:W-:-:S02]  /*04b0*/  @!P3 DMUL R16, R16, 0.5 ;  /* 0x3fe000001010b828 */ /* 0x001fc40000000000 */
[----:B-1----:R-:W-:-:S06]  /*04c0*/  @!P4 DMUL R12, R12, 0.5 ;  /* 0x3fe000000c0cc828 */ /* 0x002fcc0000000000 */
[----:B------:R-:W-:Y:S02]  /*04d0*/  @!P3 DMUL R18, R16, 0.5 ;  /* 0x3fe000001012b828 */ /* 0x000fe40000000000 */
[----:B--2---:R-:W-:Y:S01]  /*04e0*/  @!P0 DMUL R14, R14, 0.5 ;  /* 0x3fe000000e0e8828 */ /* 0x004fe20000000000 */
[----:B------:R-:W-:Y:S01]  /*04f0*/  CS2R R16, SRZ ;  /* 0x0000000000107805 */ /* 0x000fe2000001ff00 */
[----:B------:R-:W-:Y:S01]  /*0500*/  @!P4 DMUL R16, R12, 0.5 ;  /* 0x3fe000000c10c828 */ /* 0x000fe20000000000 */
[----:B------:R-:W-:Y:S02]  /*0510*/  PLOP3.LUT P3, PT, P5, P2, PT, 0xf8, 0x8f ;  /* 0x00000000008f781c */ /* 0x000fe40002f65f70 */
[----:B------:R-:W-:Y:S02]  /*0520*/  CS2R R12, SRZ ;  /* 0x00000000000c7805 */ /* 0x000fe4000001ff00 */
[----:B------:R-:W-:Y:S01]  /*0530*/  @!P0 PLOP3.LUT P3, PT, P2, PT, PT, 0x80, 0x8 ;  /* 0x000000000008881c */ /* 0x000fe2000176f070 */
[----:B------:R-:W-:Y:S01]  /*0540*/  @!P0 DMUL R12, R14, 0.5 ;  /* 0x3fe000000e0c8828 */ /* 0x000fe20000000000 */
[----:B------:R-:W-:-:S05]  /*0550*/  VIADD R14, R0, 0x2 ;  /* 0x00000002000e7836 */ /* 0x000fca0000000000 */
[----:B------:R-:W-:Y:S01]  /*0560*/  ISETP.GT.U32.AND P4, PT, R14, UR4, PT ;  /* 0x000000040e007c0c */ /* 0x000fe2000bf84070 */
[----:B------:R-:W-:-:S05]  /*0570*/  VIADD R14, R0, 0x3 ;  /* 0x00000003000e7836 */ /* 0x000fca0000000000 */
[----:B------:R-:W-:Y:S02]  /*0580*/  ISETP.GT.U32.AND P0, PT, R14, UR5, PT ;  /* 0x000000050e007c0c */ /* 0x000fe4000bf04070 */
[----:B------:R-:W0:Y:S02]  /*0590*/  @!P3 LDC.64 R14, c[0x0][0x388] ;  /* 0x0000e200ff0ebb82 */ /* 0x000e240000000a00 */
[----:B0-----:R-:W-:-:S05]  /*05a0*/  @!P3 IMAD.WIDE R14, R21, 0x4, R14 ;  /* 0x00000004150eb825 */ /* 0x001fca00078e020e */
[----:B------:R0:W2:Y:S02]  /*05b0*/  @!P3 LDG.E R26, desc[UR8][R14.64] ;  /* 0x000000080e1ab981 */ /* 0x0000a4000c1e1900 */
[----:B0-----:R-:W0:Y:S01]  /*05c0*/  @!P6 LDC.64 R14, c[0x0][0x388] ;  /* 0x0000e200ff0eeb82 */ /* 0x001e220000000a00 */
[----:B------:R-:W-:-:S04]  /*05d0*/  ISETP.EQ.AND P4, PT, R3, UR10, P4 ;  /* 0x0000000a03007c0c */ /* 0x000fc8000a782270 */
[----:B------:R-:W-:Y:S01]  /*05e0*/  PLOP3.LUT P4, PT, P5, P4, PT, 0xf8, 0x8f ;  /* 0x00000000008f781c */ /* 0x000fe20002f89f70 */
[----:B0-----:R-:W-:Y:S02]  /*05f0*/  @!P6 IMAD.WIDE R28, R20, 0x4, R14 ;  /* 0x00000004141ce825 */ /* 0x001fe400078e020e */
[----:B------:R-:W0:Y:S03]  /*0600*/  F2F.F64.F32 R14, R27 ;  /* 0x0000001b000e7310 */ /* 0x000e260000201800 */
[----:B------:R1:W3:Y:S01]  /*0610*/  @!P6 LDG.E R25, desc[UR8][R28.64] ;  /* 0x000000081c19e981 */ /* 0x0002e2000c1e1900 */
[----:B0-----:R-:W-:-:S06]  /*0620*/  DADD R14, R14, R18 ;  /* 0x000000000e0e7229 */ /* 0x001fcc0000000012 */
[----:B------:R-:W1:Y:S01]  /*0630*/  @!P4 LDC.64 R18, c[0x0][0x388] ;  /* 0x0000e200ff12cb82 */ /* 0x000e620000000a00 */
[----:B------:R-:W-:-:S04]  /*0640*/  ISETP.EQ.AND P0, PT, R3, UR10, P0 ;  /* 0x0000000a03007c0c */ /* 0x000fc80008702270 */
[----:B------:R-:W-:Y:S01]  /*0650*/  PLOP3.LUT P0, PT, P5, P0, PT, 0xf8, 0x8f ;  /* 0x00000000008f781c */ /* 0x000fe20002f01f70 */
[----:B-1----:R-:W-:-:S12]  /*0660*/  @!P4 IMAD.WIDE R28, R6, 0x4, R18 ;  /* 0x00000004061cc825 */ /* 0x002fd800078e0212 */
[----:B------:R-:W0:Y:S01]  /*0670*/  @!P0 LDC.64 R18, c[0x0][0x388] ;  /* 0x0000e200ff128b82 */ /* 0x000e220000000a00 */
[----:B------:R-:W4:Y:S01]  /*0680*/  @!P4 LDG.E R28, desc[UR8][R28.64] ;  /* 0x000000081c1cc981 */ /* 0x000f22000c1e1900 */
[----:B0-----:R-:W-:-:S06]  /*0690*/  @!P0 IMAD.WIDE R18, R23, 0x4, R18 ;  /* 0x0000000417128825 */ /* 0x001fcc00078e0212 */
[----:B------:R0:W5:Y:S02]  /*06a0*/  @!P0 LDG.E R18, desc[UR8][R18.64] ;  /* 0x0000000812128981 */ /* 0x000164000c1e1900 */
[----:B0-----:R-:W0:Y:S08]  /*06b0*/  F2F.F32.F64 R19, R14 ;  /* 0x0000000e00137310 */ /* 0x001e300000301000 */
[----:B0-----:R-:W0:Y:S02]  /*06c0*/  F2F.F64.F32 R14, R19 ;  /* 0x00000013000e7310 */ /* 0x001e240000201800 */
[----:B0-----:R-:W-:-:S06]  /*06d0*/  DADD R16, R14, R16 ;  /* 0x000000000e107229 */ /* 0x001fcc0000000010 */
[----:B------:R-:W0:Y:S08]  /*06e0*/  F2F.F32.F64 R29, R16 ;  /* 0x00000010001d7310 */ /* 0x000e300000301000 */
[----:B0-----:R-:W0:Y:S02]  /*06f0*/  F2F.F64.F32 R16, R29 ;  /* 0x0000001d00107310 */ /* 0x001e240000201800 */
[----:B0-----:R-:W-:-:S10]  /*0700*/  DADD R12, R16, R12 ;  /* 0x00000000100c7229 */ /* 0x001fd4000000000c */
[----:B------:R-:W0:Y:S01]  /*0710*/  F2F.F32.F64 R12, R12 ;  /* 0x0000000c000c7310 */ /* 0x000e220000301000 */
[----:B------:R-:W-:-:S07]  /*0720*/  CS2R R14, SRZ ;  /* 0x00000000000e7805 */ /* 0x000fce000001ff00 */
[----:B0-----:R-:W-:Y:S08]  /*0730*/  F2F.F64.F32 R12, R12 ;  /* 0x0000000c000c7310 */ /* 0x001ff00000201800 */
[----:B--2---:R-:W0:Y:S02]  /*0740*/  @!P3 F2F.F64.F32 R26, R26 ;  /* 0x0000001a001ab310 */ /* 0x004e240000201800 */
[----:B0-----:R-:W-:-:S08]  /*0750*/  @!P3 DMUL R16, R26, 0.5 ;  /* 0x3fe000001a10b828 */ /* 0x001fd00000000000 */
[----:B------:R-:W-:-:S08]  /*0760*/  @!P3 DMUL R14, R16, 0.5 ;  /* 0x3fe00000100eb828 */ /* 0x000fd00000000000 */
[----:B------:R-:W-:Y:S01]  /*0770*/  DADD R26, R12, R14 ;  /* 0x000000000c1a7229 */ /* 0x000fe2000000000e */
[----:B---3--:R-:W0:Y:S09]  /*0780*/  @!P6 F2F.F64.F32 R16, R25 ;  /* 0x000000190010e310 */ /* 0x008e320000201800 */
[----:B------:R-:W1:Y:S01]  /*0790*/  F2F.F32.F64 R27, R26 ;  /* 0x0000001a001b7310 */ /* 0x000e620000301000 */
[----:B0-----:R-:W-:Y:S01]  /*07a0*/  @!P6 DMUL R16, R16, 0.5 ;  /* 0x3fe000001010e828 */ /* 0x001fe20000000000 */
[----:B------:R-:W-:-:S06]  /*07b0*/  CS2R R14, SRZ ;  /* 0x00000000000e7805 */ /* 0x000fcc000001ff00 */
[----:B-1----:R-:W0:Y:S01]  /*07c0*/  F2F.F64.F32 R12, R27 ;  /* 0x0000001b000c7310 */ /* 0x002e220000201800 */
[----:B------:R-:W-:-:S08]  /*07d0*/  @!P6 DMUL R14, R16, 0.5 ;  /* 0x3fe00000100ee828 */ /* 0x000fd00000000000 */
[----:B0-----:R-:W-:Y:S01]  /*07e0*/  DADD R26, R12, R14 ;  /* 0x000000000c1a7229 */ /* 0x001fe2000000000e */
[----:B----4-:R-:W0:Y:S09]  /*07f0*/  @!P4 F2F.F64.F32 R28, R28 ;  /* 0x0000001c001cc310 */ /* 0x010e320000201800 */
[----:B------:R-:W1:Y:S01]  /*0800*/  F2F.F32.F64 R26, R26 ;  /* 0x0000001a001a7310 */ /* 0x000e620000301000 */
[----:B0-----:R-:W-:Y:S01]  /*0810*/  @!P4 DMUL R14, R28, 0.5 ;  /* 0x3fe000001c0ec828 */ /* 0x001fe20000000000 */
[----:B------:R-:W-:-:S06]  /*0820*/  CS2R R16, SRZ ;  /* 0x0000000000107805 */ /* 0x000fcc000001ff00 */
[----:B-1----:R-:W0:Y:S01]  /*0830*/  F2F.F64.F32 R12, R26 ;  /* 0x0000001a000c7310 */ /* 0x002e220000201800 */
[----:B------:R-:W-:-:S08]  /*0840*/  @!P4 DMUL R16, R14, 0.5 ;  /* 0x3fe000000e10c828 */ /* 0x000fd00000000000 */
[----:B0-----:R-:W-:Y:S01]  /*0850*/  DADD R12, R12, R16 ;  /* 0x000000000c0c7229 */ /* 0x001fe20000000010 */
[----:B-----5:R-:W0:Y:S09]  /*0860*/  @!P0 F2F.F64.F32 R18, R18 ;  /* 0x0000001200128310 */ /* 0x020e320000201800 */
[----:B------:R-:W1:Y:S01]  /*0870*/  F2F.F32.F64 R12, R12 ;  /* 0x0000000c000c7310 */ /* 0x000e620000301000 */
[----:B0-----:R-:W-:Y:S01]  /*0880*/  @!P0 DMUL R14, R18, 0.5 ;  /* 0x3fe00000120e8828 */ /* 0x001fe20000000000 */
[----:B------:R-:W-:-:S06]  /*0890*/  CS2R R16, SRZ ;  /* 0x0000000000107805 */ /* 0x000fcc000001ff00 */
[----:B-1----:R-:W0:Y:S01]  /*08a0*/  F2F.F64.F32 R12, R12 ;  /* 0x0000000c000c7310 */ /* 0x002e220000201800 */
[----:B------:R-:W-:Y:S01]  /*08b0*/  @!P0 DMUL R16, R14, 0.5 ;  /* 0x3fe000000e108828 */ /* 0x000fe20000000000 */
[----:B------:R-:W-:-:S04]  /*08c0*/  UIADD3 UR6, UPT, UPT, UR6, 0x1, URZ ;  /* 0x0000000106067890 */ /* 0x000fc8000fffe0ff */
[----:B------:R-:W-:-:S03]  /*08d0*/  UISETP.NE.AND UP0, UPT, UR6, 0x4, UPT ;  /* 0x000000040600788c */ /* 0x000fc6000bf05270 */
[----:B0-----:R-:W-:-:S06]  /*08e0*/  DADD R16, R12, R16 ;  /* 0x000000000c107229 */ /* 0x001fcc0000000010 */
[----:B------:R0:W1:Y:S01]  /*08f0*/  F2F.F32.F64 R27, R16 ;  /* 0x00000010001b7310 */ /* 0x0000620000301000 */
[----:B------:R-:W-:Y:S01]  /*0900*/  IADD3 R7, PT, PT, R7, 0x1, RZ ;  /* 0x0000000107077810 */ /* 0x000fe20007ffe0ff */
[----:B------:R-:W-:Y:S01]  /*0910*/  VIADD R2, R2, 0x1 ;  /* 0x0000000102027836 */ /* 0x000fe20000000000 */
[----:B------:R-:W-:Y:S01]  /*0920*/  IADD3 R20, PT, PT, R20, 0x1, RZ ;  /* 0x0000000114147810 */ /* 0x000fe20007ffe0ff */
[----:B------:R-:W-:Y:S02]  /*0930*/  VIADD R24, R24, 0x1 ;  /* 0x0000000118187836 */ /* 0x000fe40000000000 */
[----:B------:R-:W-:Y:S02]  /*0940*/  VIADD R21, R21, 0x1 ;  /* 0x0000000115157836 */ /* 0x000fe40000000000 */
[----:B------:R-:W-:Y:S02]  /*0950*/  VIADD R6, R6, 0x1 ;  /* 0x0000000106067836 */ /* 0x000fe40000000000 */
[----:B------:R-:W-:Y:S01]  /*0960*/  VIADD R23, R23, 0x1 ;  /* 0x0000000117177836 */ /* 0x000fe20000000000 */
[----:B0-----:R-:W-:Y:S06]  /*0970*/  BRA.U UP0, `(.L_x_0) ;  /* 0xfffffff900587547 */ /* 0x001fec000b83ffff */
[----:B------:R-:W0:Y:S02]  /*0980*/  LDC.64 R2, c[0x0][0x380] ;  /* 0x0000e000ff027b82 */ /* 0x000e240000000a00 */
[----:B0-----:R-:W-:-:S05]  /*0990*/  IMAD.WIDE R4, R4, 0x4, R2 ;  /* 0x0000000404047825 */ /* 0x001fca00078e0202 */
[----:B-1----:R-:W-:Y:S01]  /*09a0*/  STG.E desc[UR8][R4.64], R27 ;  /* 0x0000001b04007986 */ /* 0x002fe2000c101908 */
[----:B------:R-:W-:Y:S05]  /*09b0*/  EXIT ;  /* 0x000000000000794d */ /* 0x000fea0003800000 */
.L_x_1:
[----:B------:R-:W-:-:S00]  /*09c0*/  BRA `(.L_x_1) ;  /* 0xfffffffc00fc7947 */ /* 0x000fc0000383ffff */
[----:B------:R-:W-:-:S00]  /*09d0*/  NOP ;  /* 0x0000000000007918 */ /* 0x000fc00000000000 */
        /* <DEDUP_REMOVED lines=10> */
.L_x_10:


//--------------------- .text._Z24image_convolution_kernelPfS_S_iiii --------------------------
	.section	.text._Z24image_convolution_kernelPfS_S_iiii,"ax",@progbits
	.align	128
        .global         _Z24image_convolution_kernelPfS_S_iiii
        .type           _Z24image_convolution_kernelPfS_S_iiii,@function
        .size           _Z24image_convolution_kernelPfS_S_iiii,(.L_x_11 - _Z24image_convolution_kernelPfS_S_iiii)
        .other          _Z24image_convolution_kernelPfS_S_iiii,@"STO_CUDA_ENTRY STV_DEFAULT"
_Z24image_convolution_kernelPfS_S_iiii:
.text._Z24image_convolution_kernelPfS_S_iiii:
[----:B------:R-:W-:Y:S01]  /*0000*/  LDC R1, c[0x0][0x37c] ;  /* 0x0000df00ff017b82 */ /* 0x000fe20000000800 */
[----:B------:R-:W0:Y:S07]  /*0010*/  S2R R0, SR_TID.Y ;  /* 0x0000000000007919 */ /* 0x000e2e0000002200 */
[----:B------:R-:W1:Y:S01]  /*0020*/  LDC R2, c[0x0][0x360] ;  /* 0x0000d800ff027b82 */ /* 0x000e620000000800 */
[----:B------:R-:W2:Y:S01]  /*0030*/  LDCU.64 UR14, c[0x0][0x398] ;  /* 0x00007300ff0e77ac */ /* 0x000ea20008000a00 */
[----:B------:R-:W1:Y:S06]  /*0040*/  S2R R21, SR_TID.X ;  /* 0x0000000000157919 */ /* 0x000e6c0000002100 */
[----:B------:R-:W0:Y:S08]  /*0050*/  S2UR UR5, SR_CTAID.Y ;  /* 0x00000000000579c3 */ /* 0x000e300000002600 */
[----:B------:R-:W0:Y:S08]  /*0060*/  LDC R3, c[0x0][0x364] ;  /* 0x0000d900ff037b82 */ /* 0x000e300000000800 */
[----:B------:R-:W1:Y:S01]  /*0070*/  S2UR UR4, SR_CTAID.X ;  /* 0x00000000000479c3 */ /* 0x000e620000002500 */
[----:B0-----:R-:W-:-:S05]  /*0080*/  IMAD R0, R3, UR5, R0 ;  /* 0x0000000503007c24 */ /* 0x001fca000f8e0200 */
[----:B--2---:R-:W-:Y:S01]  /*0090*/  ISETP.GE.AND P0, PT, R0, UR15, PT ;  /* 0x0000000f00007c0c */ /* 0x004fe2000bf06270 */
[----:B-1----:R-:W-:-:S05]  /*00a0*/  IMAD R21, R2, UR4, R21 ;  /* 0x0000000402157c24 */ /* 0x002fca000f8e0215 */
[----:B------:R-:W-:-:S13]  /*00b0*/  ISETP.GE.OR P0, PT, R21, UR14, P0 ;  /* 0x0000000e15007c0c */ /* 0x000fda0008706670 */
[----:B------:R-:W-:Y:S05]  /*00c0*/  @P0 EXIT ;  /* 0x000000000000094d */ /* 0x000fea0003800000 */
[----:B------:R-:W0:Y:S01]  /*00d0*/  LDCU UR4, c[0x0][0x3a4] ;  /* 0x00007480ff0477ac */ /* 0x000e220008000800 */
[----:B------:R-:W-:Y:S01]  /*00e0*/  IMAD.MOV.U32 R24, RZ, RZ, RZ ;  /* 0x000000ffff187224 */ /* 0x000fe200078e00ff */
[----:B------:R-:W1:Y:S01]  /*00f0*/  LDCU.64 UR10, c[0x0][0x358] ;  /* 0x00006b00ff0a77ac */ /* 0x000e620008000a00 */
[----:B0-----:R-:W-:-:S09]  /*0100*/  UISETP.GE.AND UP0, UPT, UR4, 0x1, UPT ;  /* 0x000000010400788c */ /* 0x001fd2000bf06270 */
[----:B-1----:R-:W-:Y:S05]  /*0110*/  BRA.U !UP0, `(.L_x_2) ;  /* 0x0000000d08147547 */ /* 0x002fea000b800000 */
[----:B------:R-:W0:Y:S02]  /*0120*/  LDCU UR5, c[0x0][0x3a0] ;  /* 0x00007400ff0577ac */ /* 0x000e240008000800 */
[----:B0-----:R-:W-:-:S09]  /*0130*/  UISETP.GE.AND UP0, UPT, UR5, 0x1, UPT ;  /* 0x000000010500788c */ /* 0x001fd2000bf06270 */
[----:B------:R-:W-:Y:S05]  /*0140*/  BRA.U !UP0, `(.L_x_2) ;  /* 0x0000000d08087547 */ /* 0x000fea000b800000 */
[----:B------:R-:W-:Y:S01]  /*0150*/  USHF.R.U32.HI UR6, URZ, 0x1, UR5 ;  /* 0x00000001ff067899 */ /* 0x000fe20008011605 */
[----:B------:R-:W-:Y:S01]  /*0160*/  IMAD.MOV.U32 R24, RZ, RZ, RZ ;  /* 0x000000ffff187224 */ /* 0x000fe200078e00ff */
[----:B------:R-:W-:Y:S02]  /*0170*/  USHF.R.U32.HI UR4, URZ, 0x1, UR4 ;  /* 0x00000001ff047899 */ /* 0x000fe40008011604 */
[----:B------:R-:W-:Y:S02]  /*0180*/  ULOP3.LUT UR7, UR5, 0x7, URZ, 0xc0, !UPT ;  /* 0x0000000705077892 */ /* 0x000fe4000f8ec0ff */
[----:B------:R-:W-:Y:S01]  /*0190*/  IADD3 R23, PT, PT, R21, -UR6, RZ ;  /* 0x8000000615177c10 */ /* 0x000fe2000fffe0ff */
[----:B------:R-:W-:Y:S01]  /*01a0*/  ULOP3.LUT UR8, UR5, 0x3, URZ, 0xc0, !UPT ;  /* 0x0000000305087892 */ /* 0x000fe2000f8ec0ff */
[----:B------:R-:W-:Y:S01]  /*01b0*/  VIADD R26, R0, -UR4 ;  /* 0x80000004001a7c36 */ /* 0x000fe20008000000 */
[----:B------:R-:W-:Y:S02]  /*01c0*/  ULOP3.LUT UR5, UR5, 0x7ffffff8, URZ, 0xc0, !UPT ;  /* 0x7ffffff805057892 */ /* 0x000fe4000f8ec0ff */
[----:B------:R-:W-:-:S02]  /*01d0*/  UIADD3 UR9, UPT, UPT, UR15, -0x1, URZ ;  /* 0xffffffff0f097890 */ /* 0x000fc4000fffe0ff */
[----:B------:R-:W-:Y:S01]  /*01e0*/  UIADD3 UR12, UPT, UPT, UR14, -0x1, URZ ;  /* 0xffffffff0e0c7890 */ /* 0x000fe2000fffe0ff */
[----:B------:R-:W-:-:S11]  /*01f0*/  UMOV UR4, URZ ;  /* 0x000000ff00047c82 */ /* 0x000fd60008000000 */
.L_x_8:
[----:B------:R-:W0:Y:S01]  /*0200*/  LDCU.64 UR16, c[0x0][0x3a0] ;  /* 0x00007400ff1077ac */ /* 0x000e220008000a00 */
[----:B------:R-:W-:Y:S01]  /*0210*/  VIADDMNMX R22, R26, UR4, RZ, !PT ;  /* 0x000000041a167c46 */ /* 0x000fe2000f8001ff */
[----:B------:R-:W-:Y:S01]  /*0220*/  HFMA2 R6, -RZ, RZ, 0, 0 ;  /* 0x00000000ff067431 */ /* 0x000fe200000001ff */
[----:B------:R-:W1:Y:S01]  /*0230*/  LDCU UR6, c[0x0][0x39c] ;  /* 0x00007380ff0677ac */ /* 0x000e620008000800 */
[----:B0-----:R-:W-:Y:S02]  /*0240*/  UISETP.GE.U32.AND UP1, UPT, UR16, 0x8, UPT ;  /* 0x000000081000788c */ /* 0x001fe4000bf26070 */
[----:B------:R-:W-:Y:S01]  /*0250*/  UIMAD UR13, UR4, UR16, URZ ;  /* 0x00000010040d72a4 */ /* 0x000fe2000f8e02ff */
[----:B-1----:R-:W-:Y:S01]  /*0260*/  ISETP.GE.AND P0, PT, R22, UR6, PT ;  /* 0x0000000616007c0c */ /* 0x002fe2000bf06270 */
[----:B------:R-:W-:-:S03]  /*0270*/  UIADD3 UR4, UPT, UPT, UR4, 0x1, URZ ;  /* 0x0000000104047890 */ /* 0x000fc6000fffe0ff */
[----:B------:R-:W-:Y:S01]  /*0280*/  SEL R22, R22, UR9, !P0 ;  /* 0x0000000916167c07 */ /* 0x000fe2000c000000 */
[----:B------:R-:W-:Y:S01]  /*0290*/  UISETP.NE.AND UP0, UPT, UR4, UR17, UPT ;  /* 0x000000110400728c */ /* 0x000fe2000bf05270 */
[----:B------:R-:W-:Y:S10]  /*02a0*/  BRA.U !UP1, `(.L_x_3) ;  /* 0x00000005092c7547 */ /* 0x000ff4000b800000 */
[----:B------:R-:W-:Y:S01]  /*02b0*/  IMAD.MOV.U32 R20, RZ, RZ, RZ ;  /* 0x000000ffff147224 */ /* 0x000fe200078e00ff */
[----:B------:R-:W0:Y:S06]  /*02c0*/  LDCU UR6, c[0x0][0x398] ;  /* 0x00007300ff0677ac */ /* 0x000e2c0008000800 */
.L_x_4:
[----:B------:R-:W1:Y:S01]  /*02d0*/  LDC.64 R2, c[0x0][0x390] ;  /* 0x0000e400ff027b82 */ /* 0x000e620000000a00 */
[----:B------:R-:W-:Y:S01]  /*02e0*/  IADD3 R5, PT, PT, R20, UR13, RZ ;  /* 0x0000000d14057c10 */ /* 0x000fe2000fffe0ff */
[----:B------:R-:W-:-:S05]  /*02f0*/  IMAD.IADD R4, R23, 0x1, R20 ;  /* 0x0000000117047824 */ /* 0x000fca00078e0214 */
[C---:B------:R-:W-:Y:S01]  /*0300*/  VIADDMNMX R6, R4.reuse, 0x1, RZ, !PT ;  /* 0x0000000104067846 */ /* 0x040fe200078001ff */
[----:B------:R-:W2:Y:S01]  /*0310*/  LDC.64 R18, c[0x0][0x380] ;  /* 0x0000e000ff127b82 */ /* 0x000ea20000000a00 */
[C---:B------:R-:W-:Y:S02]  /*0320*/  VIADDMNMX R8, R4.reuse, 0x2, RZ, !PT ;  /* 0x0000000204087846 */ /* 0x040fe400078001ff */
[C---:B------:R-:W-:Y:S02]  /*0330*/  VIADDMNMX R10, R4.reuse, 0x3, RZ, !PT ;  /* 0x00000003040a7846 */ /* 0x040fe400078001ff */
[C---:B------:R-:W-:Y:S02]  /*0340*/  VIADDMNMX R12, R4.reuse, 0x4, RZ, !PT ;  /* 0x00000004040c7846 */ /* 0x040fe400078001ff */
[C---:B------:R-:W-:Y:S02]  /*0350*/  VIADDMNMX R14, R4.reuse, 0x5, RZ, !PT ;  /* 0x00000005040e7846 */ /* 0x040fe400078001ff */
[----:B------:R-:W-:-:S02]  /*0360*/  VIADDMNMX R16, R4, 0x6, RZ, !PT ;  /* 0x0000000604107846 */ /* 0x000fc400078001ff */
[----:B0-----:R-:W-:Y:S02]  /*0370*/  ISETP.GE.AND P5, PT, R6, UR6, PT ;  /* 0x0000000606007c0c */ /* 0x001fe4000bfa6270 */
[----:B------:R-:W-:Y:S02]  /*0380*/  ISETP.GE.AND P4, PT, R8, UR6, PT ;  /* 0x0000000608007c0c */ /* 0x000fe4000bf86270 */
[----:B------:R-:W-:Y:S01]  /*0390*/  ISETP.GE.AND P3, PT, R10, UR6, PT ;  /* 0x000000060a007c0c */ /* 0x000fe2000bf66270 */
[----:B-1----:R-:W-:Y:S01]  /*03a0*/  IMAD.WIDE.U32 R2, R5, 0x4, R2 ;  /* 0x0000000405027825 */ /* 0x002fe200078e0002 */
[----:B------:R-:W-:Y:S02]  /*03b0*/  VIMNMX R5, PT, PT, RZ, R4, !PT ;  /* 0x00000004ff057248 */ /* 0x000fe40007fe0100 */
[----:B------:R-:W-:Y:S02]  /*03c0*/  VIADDMNMX R4, R4, 0x7, RZ, !PT ;  /* 0x0000000704047846 */ /* 0x000fe400078001ff */
[----:B------:R-:W-:Y:S01]  /*03d0*/  ISETP.GE.AND P6, PT, R5, UR6, PT ;  /* 0x0000000605007c0c */ /* 0x000fe2000bfc6270 */
[----:B------:R-:W3:Y:S01]  /*03e0*/  LDG.E R27, desc[UR10][R2.64+0x4] ;  /* 0x0000040a021b7981 */ /* 0x000ee2000c1e1900 */
[----:B------:R-:W-:-:S02]  /*03f0*/  ISETP.GE.AND P2, PT, R12, UR6, PT ;  /* 0x000000060c007c0c */ /* 0x000fc4000bf46270 */
[----:B------:R-:W-:Y:S01]  /*0400*/  SEL R5, R5, UR12, !P6 ;  /* 0x0000000c05057c07 */ /* 0x000fe2000f000000 */
[----:B------:R-:W4:Y:S01]  /*0410*/  LDG.E R29, desc[UR10][R2.64+0x8] ;  /* 0x0000080a021d7981 */ /* 0x000f22000c1e1900 */
[----:B------:R-:W-:Y:S02]  /*0420*/  ISETP.GE.AND P1, PT, R14, UR6, PT ;  /* 0x000000060e007c0c */ /* 0x000fe4000bf26270 */
[----:B------:R-:W-:Y:S01]  /*0430*/  ISETP.GE.AND P0, PT, R16, UR6, PT ;  /* 0x0000000610007c0c */ /* 0x000fe2000bf06270 */
[----:B------:R-:W-:Y:S01]  /*0440*/  IMAD R5, R22, UR6, R5 ;  /* 0x0000000616057c24 */ /* 0x000fe2000f8e0205 */
[----:B------:R-:W-:Y:S01]  /*0450*/  ISETP.GE.AND P6, PT, R4, UR6, PT ;  /* 0x0000000604007c0c */ /* 0x000fe2000bfc6270 */
[----:B------:R-:W5:Y:S01]  /*0460*/  LDG.E R28, desc[UR10][R2.64+0xc] ;  /* 0x00000c0a021c7981 */ /* 0x000f62000c1e1900 */
[----:B------:R-:W-:Y:S02]  /*0470*/  SEL R7, R6, UR12, !P5 ;  /* 0x0000000c06077c07 */ /* 0x000fe4000e800000 */
[----:B------:R-:W-:-:S02]  /*0480*/  SEL R9, R8, UR12, !P4 ;  /* 0x0000000c08097c07 */ /* 0x000fc4000e000000 */
[----:B------:R-:W-:Y:S01]  /*0490*/  SEL R11, R10, UR12, !P3 ;  /* 0x0000000c0a0b7c07 */ /* 0x000fe2000d800000 */
[----:B------:R-:W-:Y:S01]  /*04a0*/  IMAD R7, R22, UR6, R7 ;  /* 0x0000000616077c24 */ /* 0x000fe2000f8e0207 */
[----:B------:R-:W-:Y:S01]  /*04b0*/  SEL R13, R12, UR12, !P2 ;  /* 0x0000000c0c0d7c07 */ /* 0x000fe2000d000000 */
[----:B------:R-:W-:Y:S01]  /*04c0*/  IMAD R9, R22, UR6, R9 ;  /* 0x0000000616097c24 */ /* 0x000fe2000f8e0209 */
[----:B------:R-:W-:Y:S01]  /*04d0*/  SEL R15, R14, UR12, !P1 ;  /* 0x0000000c0e0f7c07 */ /* 0x000fe2000c800000 */
[----:B------:R-:W-:Y:S01]  /*04e0*/  IMAD R11, R22, UR6, R11 ;  /* 0x00000006160b7c24 */ /* 0x000fe2000f8e020b */
[----:B------:R-:W-:Y:S01]  /*04f0*/  SEL R17, R16, UR12, !P0 ;  /* 0x0000000c10117c07 */ /* 0x000fe2000c000000 */
[----:B------:R-:W-:Y:S01]  /*0500*/  IMAD R13, R22, UR6, R13 ;  /* 0x00000006160d7c24 */ /* 0x000fe2000f8e020d */
[----:B------:R-:W-:Y:S01]  /*0510*/  SEL R25, R4, UR12, !P6 ;  /* 0x0000000c04197c07 */ /* 0x000fe2000f000000 */
[C---:B------:R-:W-:Y:S02]  /*0520*/  IMAD R15, R22.reuse, UR6, R15 ;  /* 0x00000006160f7c24 */ /* 0x040fe4000f8e020f */
[----:B------:R-:W-:-:S02]  /*0530*/  IMAD R17, R22, UR6, R17 ;  /* 0x0000000616117c24 */ /* 0x000fc4000f8e0211 */
[----:B------:R-:W-:Y:S02]  /*0540*/  IMAD R25, R22, UR6, R25 ;  /* 0x0000000616197c24 */ /* 0x000fe4000f8e0219 */
[----:B--2---:R-:W-:-:S04]  /*0550*/  IMAD.WIDE R4, R5, 0x4, R18 ;  /* 0x0000000405047825 */ /* 0x004fc800078e0212 */
[--C-:B------:R-:W-:Y:S02]  /*0560*/  IMAD.WIDE R6, R7, 0x4, R18.reuse ;  /* 0x0000000407067825 */ /* 0x100fe400078e0212 */
[----:B------:R-:W2:Y:S02]  /*0570*/  LDG.E R5, desc[UR10][R4.64] ;  /* 0x0000000a04057981 */ /* 0x000ea4000c1e1900 */
[--C-:B------:R-:W-:Y:S02]  /*0580*/  IMAD.WIDE R8, R9, 0x4, R18.reuse ;  /* 0x0000000409087825 */ /* 0x100fe400078e0212 */
[----:B------:R-:W3:Y:S02]  /*0590*/  LDG.E R6, desc[UR10][R6.64] ;  /* 0x0000000a06067981 */ /* 0x000ee4000c1e1900 */
[--C-:B------:R-:W-:Y:S02]  /*05a0*/  IMAD.WIDE R10, R11, 0x4, R18.reuse ;  /* 0x000000040b0a7825 */ /* 0x100fe400078e0212 */
[----:B------:R-:W4:Y:S02]  /*05b0*/  LDG.E R8, desc[UR10][R8.64] ;  /* 0x0000000a08087981 */ /* 0x000f24000c1e1900 */
[----:B------:R-:W-:-:S02]  /*05c0*/  IMAD.WIDE R12, R13, 0x4, R18 ;  /* 0x000000040d0c7825 */ /* 0x000fc400078e0212 */
[----:B------:R-:W5:Y:S02]  /*05d0*/  LDG.E R10, desc[UR10][R10.64] ;  /* 0x0000000a0a0a7981 */ /* 0x000f64000c1e1900 */
[--C-:B------:R-:W-:Y:S02]  /*05e0*/  IMAD.WIDE R14, R15, 0x4, R18.reuse ;  /* 0x000000040f0e7825 */ /* 0x100fe400078e0212 */
[----:B------:R-:W5:Y:S02]  /*05f0*/  LDG.E R12, desc[UR10][R12.64] ;  /* 0x0000000a0c0c7981 */ /* 0x000f64000c1e1900 */
[--C-:B------:R-:W-:Y:S02]  /*0600*/  IMAD.WIDE R16, R17, 0x4, R18.reuse ;  /* 0x0000000411107825 */ /* 0x100fe400078e0212 */
[----:B------:R-:W5:Y:S02]  /*0610*/  LDG.E R7, desc[UR10][R2.64+0x10] ;  /* 0x0000100a02077981 */ /* 0x000f64000c1e1900 */
[----:B------:R-:W-:-:S02]  /*0620*/  IMAD.WIDE R18, R25, 0x4, R18 ;  /* 0x0000000419127825 */ /* 0x000fc400078e0212 */
[----:B------:R-:W2:Y:S04]  /*0630*/  LDG.E R25, desc[UR10][R2.64] ;  /* 0x0000000a02197981 */ /* 0x000ea8000c1e1900 */
[----:B------:R-:W5:Y:S04]  /*0640*/  LDG.E R14, desc[UR10][R14.64] ;  /* 0x0000000a0e0e7981 */ /* 0x000f68000c1e1900 */
[----:B------:R-:W5:Y:S04]  /*0650*/  LDG.E R4, desc[UR10][R2.64+0x14] ;  /* 0x0000140a02047981 */ /* 0x000f68000c1e1900 */
[----:B------:R-:W5:Y:S04]  /*0660*/  LDG.E R16, desc[UR10][R16.64] ;  /* 0x0000000a10107981 */ /* 0x000f68000c1e1900 */
[----:B------:R-:W5:Y:S04]  /*0670*/  LDG.E R9, desc[UR10][R2.64+0x18] ;  /* 0x0000180a02097981 */ /* 0x000f68000c1e1900 */
[----:B------:R-:W5:Y:S04]  /*0680*/  LDG.E R18, desc[UR10][R18.64] ;  /* 0x0000000a12127981 */ /* 0x000f68000c1e1900 */
[----:B------:R-:W5:Y:S01]  /*0690*/  LDG.E R11, desc[UR10][R2.64+0x1c] ;  /* 0x00001c0a020b7981 */ /* 0x000f62000c1e1900 */
[----:B------:R-:W-:-:S04]  /*06a0*/  IADD3 R20, PT, PT, R20, 0x8, RZ ;  /* 0x0000000814147810 */ /* 0x000fc80007ffe0ff */
[----:B------:R-:W-:Y:S01]  /*06b0*/  ISETP.NE.AND P0, PT, R20, UR5, PT ;  /* 0x0000000514007c0c */ /* 0x000fe2000bf05270 */
[----:B--2---:R-:W-:-:S04]  /*06c0*/  FFMA R5, R5, R25, R24 ;  /* 0x0000001905057223 */ /* 0x004fc80000000018 */
[----:B---3--:R-:W-:-:S04]  /*06d0*/  FFMA R5, R6, R27, R5 ;  /* 0x0000001b06057223 */ /* 0x008fc80000000005 */
[----:B----4-:R-:W-:-:S04]  /*06e0*/  FFMA R5, R8, R29, R5 ;  /* 0x0000001d08057223 */ /* 0x010fc80000000005 */
[----:B-----5:R-:W-:-:S04]  /*06f0*/  FFMA R5, R10, R28, R5 ;  /* 0x0000001c0a057223 */ /* 0x020fc80000000005 */
[----:B------:R-:W-:-:S04]  /*0700*/  FFMA R5, R12, R7, R5 ;  /* 0x000000070c057223 */ /* 0x000fc80000000005 */
[----:B------:R-:W-:-:S04]  /*0710*/  FFMA R5, R14, R4, R5 ;  /* 0x000000040e057223 */ /* 0x000fc80000000005 */
[----:B------:R-:W-:-:S04]  /*0720*/  FFMA R5, R16, R9, R5 ;  /* 0x0000000910057223 */ /* 0x000fc80000000005 */
[----:B------:R-:W-:Y:S01]  /*0730*/  FFMA R24, R18, R11, R5 ;  /* 0x0000000b12187223 */ /* 0x000fe20000000005 */
[----:B------:R-:W-:Y:S06]  /*0740*/  @P0 BRA `(.L_x_4) ;  /* 0xfffffff800e00947 */ /* 0x000fec000383ffff */
[----:B------:R-:W-:-:S07]  /*0750*/  IMAD.U32 R6, RZ, RZ, UR5 ;  /* 0x00000005ff067e24 */ /* 0x000fce000f8e00ff */
.L_x_3:
[----:B------:R-:W-:-:S09]  /*0760*/  UISETP.NE.AND UP1, UPT, UR7, URZ, UPT ;  /* 0x000000ff0700728c */ /* 0x000fd2000bf25270 */
[----:B------:R-:W-:Y:S05]  /*0770*/  BRA.U !UP1, `(.L_x_5) ;  /* 0x0000000509787547 */ /* 0x000fea000b800000 */
[----:B------:R-:W-:Y:S02]  /*0780*/  UIADD3 UR6, UPT, UPT, UR7, -0x1, URZ ;  /* 0xffffffff07067890 */ /* 0x000fe4000fffe0ff */
[----:B------:R-:W-:Y:S02]  /*0790*/  UISETP.NE.AND UP2, UPT, UR8, URZ, UPT ;  /* 0x000000ff0800728c */ /* 0x000fe4000bf45270 */
[----:B------:R-:W-:-:S09]  /*07a0*/  UISETP.GE.U32.AND UP1, UPT, UR6, 0x3, UPT ;  /* 0x000000030600788c */ /* 0x000fd2000bf26070 */
[----:B------:R-:W-:Y:S05]  /*07b0*/  BRA.U !UP1, `(.L_x_6) ;  /* 0x0000000109b07547 */ /* 0x000fea000b800000 */
[----:B------:R-:W0:Y:S01]  /*07c0*/  LDC.64 R8, c[0x0][0x390] ;  /* 0x0000e400ff087b82 */ /* 0x000e220000000a00 */
[----:B------:R-:W1:Y:S01]  /*07d0*/  LDCU UR6, c[0x0][0x398] ;  /* 0x00007300ff0677ac */ /* 0x000e620008000800 */
[----:B------:R-:W-:Y:S01]  /*07e0*/  IMAD.IADD R10, R23, 0x1, R6 ;  /* 0x00000001170a7824 */ /* 0x000fe200078e0206 */
[----:B------:R-:W-:-:S04]  /*07f0*/  IADD3 R7, PT, PT, R6, UR13, RZ ;  /* 0x0000000d06077c10 */ /* 0x000fc8000fffe0ff */
[----:B------:R-:W-:Y:S01]  /*0800*/  VIMNMX R11, PT, PT, RZ, R10, !PT ;  /* 0x0000000aff0b7248 */ /* 0x000fe20007fe0100 */
[----:B------:R-:W2:Y:S01]  /*0810*/  LDC.64 R4, c[0x0][0x380] ;  /* 0x0000e000ff047b82 */ /* 0x000ea20000000a00 */
[----:B------:R-:W-:-:S07]  /*0820*/  VIADDMNMX R13, R10, 0x1, RZ, !PT ;  /* 0x000000010a0d7846 */ /* 0x000fce00078001ff */
[----:B------:R-:W3:Y:S01]  /*0830*/  LDC.64 R2, c[0x0][0x390] ;  /* 0x0000e400ff027b82 */ /* 0x000ee20000000a00 */
[----:B-1----:R-:W-:Y:S02]  /*0840*/  ISETP.GE.AND P0, PT, R11, UR6, PT ;  /* 0x000000060b007c0c */ /* 0x002fe4000bf06270 */
[----:B------:R-:W-:Y:S02]  /*0850*/  ISETP.GE.AND P1, PT, R13, UR6, PT ;  /* 0x000000060d007c0c */ /* 0x000fe4000bf26270 */
[C---:B------:R-:W-:Y:S01]  /*0860*/  VIADDMNMX R14, R10.reuse, 0x2, RZ, !PT ;  /* 0x000000020a0e7846 */ /* 0x040fe200078001ff */
[----:B0-----:R-:W-:Y:S01]  /*0870*/  IMAD.WIDE.U32 R8, R7, 0x4, R8 ;  /* 0x0000000407087825 */ /* 0x001fe200078e0008 */
[----:B------:R-:W-:Y:S02]  /*0880*/  SEL R11, R11, UR12, !P0 ;  /* 0x0000000c0b0b7c07 */ /* 0x000fe4000c000000 */
[----:B------:R-:W-:Y:S02]  /*0890*/  SEL R13, R13, UR12, !P1 ;  /* 0x0000000c0d0d7c07 */ /* 0x000fe4000c800000 */
[----:B------:R-:W-:Y:S01]  /*08a0*/  VIADDMNMX R15, R10, 0x3, RZ, !PT ;  /* 0x000000030a0f7846 */ /* 0x000fe200078001ff */
[----:B------:R-:W-:Y:S01]  /*08b0*/  IMAD R11, R22, UR6, R11 ;  /* 0x00000006160b7c24 */ /* 0x000fe2000f8e020b */
[----:B------:R-:W-:Y:S01]  /*08c0*/  ISETP.GE.AND P0, PT, R14, UR6, PT ;  /* 0x000000060e007c0c */ /* 0x000fe2000bf06270 */
[----:B------:R0:W4:Y:S01]  /*08d0*/  LDG.E R7, desc[UR10][R8.64] ;  /* 0x0000000a08077981 */ /* 0x000122000c1e1900 */
[----:B------:R-:W-:Y:S01]  /*08e0*/  IADD3 R12, P2, PT, R6, UR13, RZ ;  /* 0x0000000d060c7c10 */ /* 0x000fe2000ff5e0ff */
[----:B--2---:R-:W-:Y:S01]  /*08f0*/  IMAD.WIDE R10, R11, 0x4, R4 ;  /* 0x000000040b0a7825 */ /* 0x004fe200078e0204 */
[----:B------:R-:W-:-:S02]  /*0900*/  ISETP.GE.AND P1, PT, R15, UR6, PT ;  /* 0x000000060f007c0c */ /* 0x000fc4000bf26270 */
[----:B------:R-:W-:Y:S02]  /*0910*/  IADD3.X R16, PT, PT, RZ, RZ, RZ, P2, !PT ;  /* 0x000000ffff107210 */ /* 0x000fe400017fe4ff */
[----:B------:R-:W-:Y:S01]  /*0920*/  SEL R15, R15, UR12, !P1 ;  /* 0x0000000c0f0f7c07 */ /* 0x000fe2000c800000 */
[----:B------:R-:W4:Y:S01]  /*0930*/  LDG.E R11, desc[UR10][R10.64] ;  /* 0x0000000a0a0b7981 */ /* 0x000f22000c1e1900 */
[----:B---3--:R-:W-:Y:S01]  /*0940*/  LEA R2, P2, R12, R2, 0x2 ;  /* 0x000000020c027211 */ /* 0x008fe200078410ff */
[----:B0-----:R-:W-:Y:S01]  /*0950*/  IMAD R9, R22, UR6, R13 ;  /* 0x0000000616097c24 */ /* 0x001fe2000f8e020d */
[----:B------:R-:W-:Y:S02]  /*0960*/  SEL R13, R14, UR12, !P0 ;  /* 0x0000000c0e0d7c07 */ /* 0x000fe4000c000000 */
[----:B------:R-:W-:Y:S01]  /*0970*/  LEA.HI.X R3, R12, R3, R16, 0x2, P2 ;  /* 0x000000030c037211 */ /* 0x000fe200010f1410 */
[----:B------:R-:W-:-:S04]  /*0980*/  IMAD.WIDE R8, R9, 0x4, R4 ;  /* 0x0000000409087825 */ /* 0x000fc800078e0204 */
[C---:B------:R-:W-:Y:S01]  /*0990*/  IMAD R13, R22.reuse, UR6, R13 ;  /* 0x00000006160d7c24 */ /* 0x040fe2000f8e020d */
[----:B------:R-:W2:Y:S01]  /*09a0*/  LDG.E R14, desc[UR10][R2.64+0x4] ;  /* 0x0000040a020e7981 */ /* 0x000ea2000c1e1900 */
[----:B------:R-:W-:Y:S02]  /*09b0*/  IMAD R15, R22, UR6, R15 ;  /* 0x00000006160f7c24 */ /* 0x000fe4000f8e020f */
[--C-:B------:R-:W-:Y:S01]  /*09c0*/  IMAD.WIDE R12, R13, 0x4, R4.reuse ;  /* 0x000000040d0c7825 */ /* 0x100fe200078e0204 */
[----:B------:R-:W2:Y:S03]  /*09d0*/  LDG.E R8, desc[UR10][R8.64] ;  /* 0x0000000a08087981 */ /* 0x000ea6000c1e1900 */
[----:B------:R-:W-:Y:S01]  /*09e0*/  IMAD.WIDE R4, R15, 0x4, R4 ;  /* 0x000000040f047825 */ /* 0x000fe200078e0204 */
[----:B------:R-:W3:Y:S04]  /*09f0*/  LDG.E R16, desc[UR10][R2.64+0xc] ;  /* 0x00000c0a02107981 */ /* 0x000ee8000c1e1900 */
[----:B------:R-:W5:Y:S04]  /*0a00*/  LDG.E R12, desc[UR10][R12.64] ;  /* 0x0000000a0c0c7981 */ /* 0x000f68000c1e1900 */
[----:B------:R-:W5:Y:S04]  /*0a10*/  LDG.E R15, desc[UR10][R2.64+0x8] ;  /* 0x0000080a020f7981 */ /* 0x000f68000c1e1900 */
[----:B------:R-:W3:Y:S01]  /*0a20*/  LDG.E R4, desc[UR10][R4.64] ;  /* 0x0000000a04047981 */ /* 0x000ee2000c1e1900 */
[----:B------:R-:W-:-:S02]  /*0a30*/  VIADD R6, R6, 0x4 ;  /* 0x0000000406067836 */ /* 0x000fc40000000000 */
[----:B----4-:R-:W-:-:S04]  /*0a40*/  FFMA R7, R11, R7, R24 ;  /* 0x000000070b077223 */ /* 0x010fc80000000018 */
[----:B--2---:R-:W-:-:S04]  /*0a50*/  FFMA R7, R8, R14, R7 ;  /* 0x0000000e08077223 */ /* 0x004fc80000000007 */
[----:B-----5:R-:W-:-:S04]  /*0a60*/  FFMA R7, R12, R15, R7 ;  /* 0x0000000f0c077223 */ /* 0x020fc80000000007 */
[----:B---3--:R-:W-:-:S07]  /*0a70*/  FFMA R24, R4, R16, R7 ;  /* 0x0000001004187223 */ /* 0x008fce0000000007 */
.L_x_6:
[----:B------:R-:W-:Y:S05]  /*0a80*/  BRA.U !UP2, `(.L_x_5) ;  /* 0x000000010ab47547 */ /* 0x000fea000b800000 */
[----:B------:R-:W-:Y:S02]  /*0a90*/  UISETP.NE.AND UP1, UPT, UR8, 0x1, UPT ;  /* 0x000000010800788c */ /* 0x000fe4000bf25270 */
[----:B------:R-:W-:-:S07]  /*0aa0*/  ULOP3.LUT UP2, URZ, UR16, 0x1, URZ, 0xc0, !UPT ;  /* 0x0000000110ff7892 */ /* 0x000fce000f84c0ff */
[----:B------:R-:W-:Y:S05]  /*0ab0*/  BRA.U !UP1, `(.L_x_7) ;  /* 0x0000000109707547 */ /* 0x000fea000b800000 */
[----:B------:R-:W0:Y:S01]  /*0ac0*/  LDCU UR6, c[0x0][0x398] ;  /* 0x00007300ff0677ac */ /* 0x000e220008000800 */
[----:B------:R-:W1:Y:S01]  /*0ad0*/  LDC.64 R8, c[0x0][0x390] ;  /* 0x0000e400ff087b82 */ /* 0x000e620000000a00 */
[----:B------:R-:W-:Y:S01]  /*0ae0*/  IADD3 R7, PT, PT, R23, R6, RZ ;  /* 0x0000000617077210 */ /* 0x000fe20007ffe0ff */
[----:B------:R-:W-:-:S03]  /*0af0*/  VIADD R11, R6, UR13 ;  /* 0x0000000d060b7c36 */ /* 0x000fc60008000000 */
[----:B------:R-:W-:Y:S02]  /*0b00*/  VIMNMX R10, PT, PT, RZ, R7, !PT ;  /* 0x00000007ff0a7248 */ /* 0x000fe40007fe0100 */
[----:B------:R-:W-:Y:S01]  /*0b10*/  VIADDMNMX R12, R7, 0x1, RZ, !PT ;  /* 0x00000001070c7846 */ /* 0x000fe200078001ff */
[----:B------:R-:W2:Y:S08]  /*0b20*/  LDC.64 R2, c[0x0][0x380] ;  /* 0x0000e000ff027b82 */ /* 0x000eb00000000a00 */
[----:B------:R-:W3:Y:S01]  /*0b30*/  LDC.64 R4, c[0x0][0x390] ;  /* 0x0000e400ff047b82 */ /* 0x000ee20000000a00 */
[----:B0-----:R-:W-:-:S02]  /*0b40*/  ISETP.GE.AND P0, PT, R10, UR6, PT ;  /* 0x000000060a007c0c */ /* 0x001fc4000bf06270 */
[----:B------:R-:W-:Y:S02]  /*0b50*/  ISETP.GE.AND P1, PT, R12, UR6, PT ;  /* 0x000000060c007c0c */ /* 0x000fe4000bf26270 */
[----:B------:R-:W-:Y:S02]  /*0b60*/  SEL R7, R10, UR12, !P0 ;  /* 0x0000000c0a077c07 */ /* 0x000fe4000c000000 */
[----:B------:R-:W-:Y:S01]  /*0b70*/  SEL R13, R12, UR12, !P1 ;  /* 0x0000000c0c0d7c07 */ /* 0x000fe2000c800000 */
[----:B-1----:R-:W-:Y:S01]  /*0b80*/  IMAD.WIDE.U32 R8, R11, 0x4, R8 ;  /* 0x000000040b087825 */ /* 0x002fe200078e0008 */
[----:B------:R-:W-:-:S03]  /*0b90*/  IADD3 R14, P0, PT, R6, UR13, RZ ;  /* 0x0000000d060e7c10 */ /* 0x000fc6000ff1e0ff */
[C---:B------:R-:W-:Y:S01]  /*0ba0*/  IMAD R7, R22.reuse, UR6, R7 ;  /* 0x0000000616077c24 */ /* 0x040fe2000f8e0207 */
[----:B------:R-:W-:Y:S01]  /*0bb0*/  IADD3.X R12, PT, PT, RZ, RZ, RZ, P0, !PT ;  /* 0x000000ffff0c7210 */ /* 0x000fe200007fe4ff */
[----:B------:R-:W-:Y:S01]  /*0bc0*/  IMAD R13, R22, UR6, R13 ;  /* 0x00000006160d7c24 */ /* 0x000fe2000f8e020d */
[----:B------:R-:W4:Y:S01]  /*0bd0*/  LDG.E R8, desc[UR10][R8.64] ;  /* 0x0000000a08087981 */ /* 0x000f22000c1e1900 */
[----:B--2---:R-:W-:-:S04]  /*0be0*/  IMAD.WIDE R10, R7, 0x4, R2 ;  /* 0x00000004070a7825 */ /* 0x004fc800078e0202 */
[----:B------:R-:W-:Y:S02]  /*0bf0*/  IMAD.WIDE R2, R13, 0x4, R2 ;  /* 0x000000040d027825 */ /* 0x000fe400078e0202 */
[----:B------:R-:W4:Y:S01]  /*0c00*/  LDG.E R11, desc[UR10][R10.64] ;  /* 0x0000000a0a0b7981 */ /* 0x000f22000c1e1900 */
[----:B---3--:R-:W-:-:S03]  /*0c10*/  LEA R4, P0, R14, R4, 0x2 ;  /* 0x000000040e047211 */ /* 0x008fc600078010ff */
[----:B------:R-:W2:Y:S01]  /*0c20*/  LDG.E R3, desc[UR10][R2.64] ;  /* 0x0000000a02037981 */ /* 0x000ea2000c1e1900 */
[----:B------:R-:W-:-:S05]  /*0c30*/  LEA.HI.X R5, R14, R5, R12, 0x2, P0 ;  /* 0x000000050e057211 */ /* 0x000fca00000f140c */
[----:B------:R-:W2:Y:S01]  /*0c40*/  LDG.E R4, desc[UR10][R4.64+0x4] ;  /* 0x0000040a04047981 */ /* 0x000ea2000c1e1900 */
[----:B------:R-:W-:Y:S02]  /*0c50*/  VIADD R6, R6, 0x2 ;  /* 0x0000000206067836 */ /* 0x000fe40000000000 */
[----:B----4-:R-:W-:-:S04]  /*0c60*/  FFMA R24, R11, R8, R24 ;  /* 0x000000080b187223 */ /* 0x010fc80000000018 */
[----:B--2---:R-:W-:-:S07]  /*0c70*/  FFMA R24, R3, R4, R24 ;  /* 0x0000000403187223 */ /* 0x004fce0000000018 */
.L_x_7:
[----:B------:R-:W-:Y:S05]  /*0c80*/  BRA.U !UP2, `(.L_x_5) ;  /* 0x000000010a347547 */ /* 0x000fea000b800000 */
[----:B------:R-:W0:Y:S01]  /*0c90*/  LDCU UR6, c[0x0][0x398] ;  /* 0x00007300ff0677ac */ /* 0x000e220008000800 */
[----:B------:R-:W1:Y:S01]  /*0ca0*/  LDC.64 R4, c[0x0][0x390] ;  /* 0x0000e400ff047b82 */ /* 0x000e620000000a00 */
[----:B------:R-:W-:Y:S02]  /*0cb0*/  VIADDMNMX R7, R23, R6, RZ, !PT ;  /* 0x0000000617077246 */ /* 0x000fe400078001ff */
[----:B------:R-:W-:-:S05]  /*0cc0*/  IADD3 R9, PT, PT, R6, UR13, RZ ;  /* 0x0000000d06097c10 */ /* 0x000fca000fffe0ff */
[----:B------:R-:W2:Y:S01]  /*0cd0*/  LDC.64 R2, c[0x0][0x380] ;  /* 0x0000e000ff027b82 */ /* 0x000ea20000000a00 */
[----:B0-----:R-:W-:-:S04]  /*0ce0*/  ISETP.GE.AND P0, PT, R7, UR6, PT ;  /* 0x0000000607007c0c */ /* 0x001fc8000bf06270 */
[----:B------:R-:W-:Y:S01]  /*0cf0*/  SEL R7, R7, UR12, !P0 ;  /* 0x0000000c07077c07 */ /* 0x000fe2000c000000 */
[----:B-1----:R-:W-:-:S04]  /*0d00*/  IMAD.WIDE.U32 R4, R9, 0x4, R4 ;  /* 0x0000000409047825 */ /* 0x002fc800078e0004 */
[----:B------:R-:W-:Y:S02]  /*0d10*/  IMAD R7, R22, UR6, R7 ;  /* 0x0000000616077c24 */ /* 0x000fe4000f8e0207 */
[----:B------:R-:W3:Y:S02]  /*0d20*/  LDG.E R4, desc[UR10][R4.64] ;  /* 0x0000000a04047981 */ /* 0x000ee4000c1e1900 */
[----:B--2---:R-:W-:-:S06]  /*0d30*/  IMAD.WIDE R2, R7, 0x4, R2 ;  /* 0x0000000407027825 */ /* 0x004fcc00078e0202 */
[----:B------:R-:W3:Y:S02]  /*0d40*/  LDG.E R3, desc[UR10][R2.64] ;  /* 0x0000000a02037981 */ /* 0x000ee4000c1e1900 */
[----:B---3--:R-:W-:-:S07]  /*0d50*/  FFMA R24, R3, R4, R24 ;  /* 0x0000000403187223 */ /* 0x008fce0000000018 */
.L_x_5:
[----:B------:R-:W-:Y:S05]  /*0d60*/  BRA.U UP0, `(.L_x_8) ;  /* 0xfffffff500247547 */ /* 0x000fea000b83ffff */
.L_x_2:
[----:B------:R-:W0:Y:S01]  /*0d70*/  LDC.64 R2, c[0x0][0x388] ;  /* 0x0000e200ff027b82 */ /* 0x000e220000000a00 */
[----:B------:R-:W1:Y:S01]  /*0d80*/  LDCU UR4, c[0x0][0x398] ;  /* 0x00007300ff0477ac */ /* 0x000e620008000800 */
[----:B------:R-:W-:Y:S01]  /*0d90*/  FADD R5, |R24|, -RZ ;  /* 0x800000ff18057221 */ /* 0x000fe20000000200 */
[----:B-1----:R-:W-:-:S04]  /*0da0*/  IMAD R21, R0, UR4, R21 ;  /* 0x0000000400157c24 */ /* 0x002fc8000f8e0215 */
[----:B0-----:R-:W-:-:S05]  /*0db0*/  IMAD.WIDE R2, R21, 0x4, R2 ;  /* 0x0000000415027825 */ /* 0x001fca00078e0202 */
[----:B------:R-:W-:Y:S01]  /*0dc0*/  STG.E desc[UR10][R2.64], R5 ;  /* 0x0000000502007986 */ /* 0x000fe2000c10190a */
[----:B------:R-:W-:Y:S05]  /*0dd0*/  EXIT ;  /* 0x000000000000794d */ /* 0x000fea0003800000 */
.L_x_9:
        /* <DEDUP_REMOVED lines=10> */
.L_x_11:


//--------------------- .nv.shared.reserved.0     --------------------------
	.section	.nv.shared.reserved.0,"aw",@nobits
	.weak		__nv_reservedSMEM_offset_0_alias
	.size		__nv_reservedSMEM_offset_0_alias, 0, 64
	.other		__nv_reservedSMEM_offset_0_alias,@"STO_CUDA_RESERVED_SHARED STV_DEFAULT"
__nv_reservedSMEM_offset_0_alias:
	.zero		0
	.zero		64


//--------------------- .nv.constant0._Z14convolutionGPUPfS_ii --------------------------
	.section	.nv.constant0._Z14convolutionGPUPfS_ii,"a",@progbits
	.sectionflags	@""
	.align	4
.nv.constant0._Z14convolutionGPUPfS_ii:
	.zero		920


//--------------------- .nv.constant0._Z24image_convolution_kernelPfS_S_iiii --------------------------
	.section	.nv.constant0._Z24image_convolution_kernelPfS_S_iiii,"a",@progbits
	.sectionflags	@""
	.align	4
.nv.constant0._Z24image_convolution_kernelPfS_S_iiii:
	.zero		936


//--------------------- SYMBOLS --------------------------

	.type		.nv.reservedSmem.offset0,@object
	.size		.nv.reservedSmem.offset0,0x4
